	.target	sm_100a

	.elftype	@"ET_EXEC"


//--------------------- .note.nv.tkinfo           --------------------------
	.section	.note.nv.tkinfo,"",@"SHT_NOTE"
	.sectionflags	@"SHF_NOTE_NV_TKINFO"
	.tkinfo
        /*0018*/ 	.word	0x00000002
        /*0030*/ 	.string	""
        /*0030*/ 	.string	"ptxas"
        /*0030*/ 	.string	"Cuda compilation tools, release 13.0, V13.0.88"
        /*0030*/ 	.string	"Build cuda_13.0.r13.0/compiler.36424714_0"
        /*0030*/ 	.string	"-arch sm_100a -m 64 "



//--------------------- .note.nv.cuinfo           --------------------------
	.section	.note.nv.cuinfo,"",@"SHT_NOTE"
	.sectionflags	@"SHF_NOTE_NV_CUINFO"
        /*0018*/ 	.short	0x0002
        /*001a*/ 	.short	0x0064
        /*001c*/ 	.short	0x0082
	.zero		2


//--------------------- .nv.info                  --------------------------
	.section	.nv.info,"",@"SHT_CUDA_INFO"
	.align	4


	//----- nvinfo : EIATTR_REGCOUNT
	.align		4
        /*0000*/ 	.byte	0x04, 0x2f
        /*0002*/ 	.short	(.L_19 - .L_18)
	.align		4
.L_18:
        /*0004*/ 	.word	index@(_ZN7cutlass13device_kernelINS_4gemm6kernel13GemmUniversalIN4cute5tupleIJiiiiEEENS1_10collective13CollectiveMmaINS1_35MainloopSm100TmaUmmaWarpSpecializedILi4ELi2ELi4ENS5_IJNS4_1CILi4EEENSA_ILi2EEENSA_ILi1EEEEEEEENS5_IJNSA_ILi256EEENSA_ILi128EEESH_EEENS_10bfloat16_tENS5_IJlSD_lEEESJ_SK_NS4_8TiledMMAINS4_8MMA_AtomIJNS4_26SM100_MMA_F16BF16_2x1SM_SSISJ_SJ_fLi256ELi128ELNS4_4UMMA5MajorE0ELSP_0ELNSO_7ScaleInE0ELSQ_0EEEEEENS4_6LayoutINS5_IJSD_SD_SD_EEENS5_IJNSA_ILi0EEESV_SV_EEEEENS5_IJNS4_10UnderscoreESY_SY_EEEEENS4_28SM100_TMA_2SM_LOAD_MULTICASTENS4_14ComposedLayoutINS4_7SwizzleILi3ELi4ELi3EEENS4_18smem_ptr_flag_bitsILi16EEENST_INS5_IJNSA_ILi8EEENSA_ILi64EEEEEENS5_IJS18_SD_EEEEEEEvNS4_8identityES11_S1C_vS1D_EENS_8epilogue10collective18CollectiveEpilogueINS1F_23Sm100TmaWarpSpecializedILi4ELi2ELi32ELb1ELb0EEEJNS5_IJSH_SH_SH_EEENS5_IJNST_ISH_SD_EENST_INSA_ILi32EEESD_EEEEESJ_SK_SJ_SK_NS1F_6fusion15FusionCallbacksIS1J_NS1P_17LinearCombinationISJ_fSJ_fLNS_15FloatRoundStyleE2EEES1K_S1O_JEEENS4_5SM1004TMEM4LOAD26SM100_TMEM_LOAD_32dp32b32xENS4_13SM90_TMA_LOADENS12_INS13_ILi2ELi4ELi3EEES16_NST_INS5_IJS17_S1M_EEENS5_IJS1M_SD_EEEEEEENS4_39AutoVectorizingCopyWithAssumedAlignmentILi128EEENS4_14SM90_TMA_STOREES24_S26_S26_EEEvvEEEEvNT_6ParamsE)
        /*0008*/ 	.word	0x00000077


	//----- nvinfo : EIATTR_FRAME_SIZE
	.align		4
.L_19:
        /*000c*/ 	.byte	0x04, 0x11
        /*000e*/ 	.short	(.L_21 - .L_20)
	.align		4
.L_20:
        /*0010*/ 	.word	index@($__internal_2_$__cuda_sm10x_tcgen05_guardrail_trap_unallocated_columns_being_dealloced)
        /*0014*/ 	.word	0x00000000


	//----- nvinfo : EIATTR_FRAME_SIZE
	.align		4
.L_21:
        /*0018*/ 	.byte	0x04, 0x11
        /*001a*/ 	.short	(.L_23 - .L_22)
	.align		4
.L_22:
        /*001c*/ 	.word	index@($__internal_1_$__cuda_sm10x_tcgen05_guardrail_trap_phase_invalid_during_alloc)
        /*0020*/ 	.word	0x00000000


	//----- nvinfo : EIATTR_FRAME_SIZE
	.align		4
.L_23:
        /*0024*/ 	.byte	0x04, 0x11
        /*0026*/ 	.short	(.L_25 - .L_24)
	.align		4
.L_24:
        /*0028*/ 	.word	index@($__internal_0_$__cuda_sm10x_tcgen05_guardrail_trap_col_being_dealloced_not_returned_by_alloc)
        /*002c*/ 	.word	0x00000000


	//----- nvinfo : EIATTR_FRAME_SIZE
	.align		4
.L_25:
        /*0030*/ 	.byte	0x04, 0x11
        /*0032*/ 	.short	(.L_27 - .L_26)
	.align		4
.L_26:
        /*0034*/ 	.word	index@(_ZN7cutlass13device_kernelINS_4gemm6kernel13GemmUniversalIN4cute5tupleIJiiiiEEENS1_10collective13CollectiveMmaINS1_35MainloopSm100TmaUmmaWarpSpecializedILi4ELi2ELi4ENS5_IJNS4_1CILi4EEENSA_ILi2EEENSA_ILi1EEEEEEEENS5_IJNSA_ILi256EEENSA_ILi128EEESH_EEENS_10bfloat16_tENS5_IJlSD_lEEESJ_SK_NS4_8TiledMMAINS4_8MMA_AtomIJNS4_26SM100_MMA_F16BF16_2x1SM_SSISJ_SJ_fLi256ELi128ELNS4_4UMMA5MajorE0ELSP_0ELNSO_7ScaleInE0ELSQ_0EEEEEENS4_6LayoutINS5_IJSD_SD_SD_EEENS5_IJNSA_ILi0EEESV_SV_EEEEENS5_IJNS4_10UnderscoreESY_SY_EEEEENS4_28SM100_TMA_2SM_LOAD_MULTICASTENS4_14ComposedLayoutINS4_7SwizzleILi3ELi4ELi3EEENS4_18smem_ptr_flag_bitsILi16EEENST_INS5_IJNSA_ILi8EEENSA_ILi64EEEEEENS5_IJS18_SD_EEEEEEEvNS4_8identityES11_S1C_vS1D_EENS_8epilogue10collective18CollectiveEpilogueINS1F_23Sm100TmaWarpSpecializedILi4ELi2ELi32ELb1ELb0EEEJNS5_IJSH_SH_SH_EEENS5_IJNST_ISH_SD_EENST_INSA_ILi32EEESD_EEEEESJ_SK_SJ_SK_NS1F_6fusion15FusionCallbacksIS1J_NS1P_17LinearCombinationISJ_fSJ_fLNS_15FloatRoundStyleE2EEES1K_S1O_JEEENS4_5SM1004TMEM4LOAD26SM100_TMEM_LOAD_32dp32b32xENS4_13SM90_TMA_LOADENS12_INS13_ILi2ELi4ELi3EEES16_NST_INS5_IJS17_S1M_EEENS5_IJS1M_SD_EEEEEEENS4_39AutoVectorizingCopyWithAssumedAlignmentILi128EEENS4_14SM90_TMA_STOREES24_S26_S26_EEEvvEEEEvNT_6ParamsE)
        /*0038*/ 	.word	0x00000000


	//----- nvinfo : EIATTR_MIN_STACK_SIZE
	.align		4
.L_27:
        /*003c*/ 	.byte	0x04, 0x12
        /*003e*/ 	.short	(.L_29 - .L_28)
	.align		4
.L_28:
        /*0040*/ 	.word	index@(_ZN7cutlass13device_kernelINS_4gemm6kernel13GemmUniversalIN4cute5tupleIJiiiiEEENS1_10collective13CollectiveMmaINS1_35MainloopSm100TmaUmmaWarpSpecializedILi4ELi2ELi4ENS5_IJNS4_1CILi4EEENSA_ILi2EEENSA_ILi1EEEEEEEENS5_IJNSA_ILi256EEENSA_ILi128EEESH_EEENS_10bfloat16_tENS5_IJlSD_lEEESJ_SK_NS4_8TiledMMAINS4_8MMA_AtomIJNS4_26SM100_MMA_F16BF16_2x1SM_SSISJ_SJ_fLi256ELi128ELNS4_4UMMA5MajorE0ELSP_0ELNSO_7ScaleInE0ELSQ_0EEEEEENS4_6LayoutINS5_IJSD_SD_SD_EEENS5_IJNSA_ILi0EEESV_SV_EEEEENS5_IJNS4_10UnderscoreESY_SY_EEEEENS4_28SM100_TMA_2SM_LOAD_MULTICASTENS4_14ComposedLayoutINS4_7SwizzleILi3ELi4ELi3EEENS4_18smem_ptr_flag_bitsILi16EEENST_INS5_IJNSA_ILi8EEENSA_ILi64EEEEEENS5_IJS18_SD_EEEEEEEvNS4_8identityES11_S1C_vS1D_EENS_8epilogue10collective18CollectiveEpilogueINS1F_23Sm100TmaWarpSpecializedILi4ELi2ELi32ELb1ELb0EEEJNS5_IJSH_SH_SH_EEENS5_IJNST_ISH_SD_EENST_INSA_ILi32EEESD_EEEEESJ_SK_SJ_SK_NS1F_6fusion15FusionCallbacksIS1J_NS1P_17LinearCombinationISJ_fSJ_fLNS_15FloatRoundStyleE2EEES1K_S1O_JEEENS4_5SM1004TMEM4LOAD26SM100_TMEM_LOAD_32dp32b32xENS4_13SM90_TMA_LOADENS12_INS13_ILi2ELi4ELi3EEES16_NST_INS5_IJS17_S1M_EEENS5_IJS1M_SD_EEEEEEENS4_39AutoVectorizingCopyWithAssumedAlignmentILi128EEENS4_14SM90_TMA_STOREES24_S26_S26_EEEvvEEEEvNT_6ParamsE)
        /*0044*/ 	.word	0x00000000
.L_29:


//--------------------- .nv.compat                --------------------------
	.section	.nv.compat,"",@"SHT_CUDA_COMPAT_INFO"
	.align	4
        /*0000*/ 	.byte	0x02, 0x09, 0x01, 0x00, 0x02, 0x02, 0x02, 0x00, 0x02, 0x05, 0x05, 0x00, 0x03, 0x07, 0x01, 0x01
        /*0010*/ 	.byte	0x02, 0x03, 0x01, 0x00, 0x02, 0x06, 0x01, 0x00, 0x04, 0x0b, 0x08, 0x00, 0x09, 0x00, 0x00, 0x00
        /*0020*/ 	.byte	0x00, 0x00, 0x00, 0x00


//--------------------- .nv.info._ZN7cutlass13device_kernelINS_4gemm6kernel13GemmUniversalIN4cute5tupleIJiiiiEEENS1_10collective13CollectiveMmaINS1_35MainloopSm100TmaUmmaWarpSpecializedILi4ELi2ELi4ENS5_IJNS4_1CILi4EEENSA_ILi2EEENSA_ILi1EEEEEEEENS5_IJNSA_ILi256EEENSA_ILi128EEESH_EEENS_10bfloat16_tENS5_IJlSD_lEEESJ_SK_NS4_8TiledMMAINS4_8MMA_AtomIJNS4_26SM100_MMA_F16BF16_2x1SM_SSISJ_SJ_fLi256ELi128ELNS4_4UMMA5MajorE0ELSP_0ELNSO_7ScaleInE0ELSQ_0EEEEEENS4_6LayoutINS5_IJSD_SD_SD_EEENS5_IJNSA_ILi0EEESV_SV_EEEEENS5_IJNS4_10UnderscoreESY_SY_EEEEENS4_28SM100_TMA_2SM_LOAD_MULTICASTENS4_14ComposedLayoutINS4_7SwizzleILi3ELi4ELi3EEENS4_18smem_ptr_flag_bitsILi16EEENST_INS5_IJNSA_ILi8EEENSA_ILi64EEEEEENS5_IJS18_SD_EEEEEEEvNS4_8identityES11_S1C_vS1D_EENS_8epilogue10collective18CollectiveEpilogueINS1F_23Sm100TmaWarpSpecializedILi4ELi2ELi32ELb1ELb0EEEJNS5_IJSH_SH_SH_EEENS5_IJNST_ISH_SD_EENST_INSA_ILi32EEESD_EEEEESJ_SK_SJ_SK_NS1F_6fusion15FusionCallbacksIS1J_NS1P_17LinearCombinationISJ_fSJ_fLNS_15FloatRoundStyleE2EEES1K_S1O_JEEENS4_5SM1004TMEM4LOAD26SM100_TMEM_LOAD_32dp32b32xENS4_13SM90_TMA_LOADENS12_INS13_ILi2ELi4ELi3EEES16_NST_INS5_IJS17_S1M_EEENS5_IJS1M_SD_EEEEEEENS4_39AutoVectorizingCopyWithAssumedAlignmentILi128EEENS4_14SM90_TMA_STOREES24_S26_S26_EEEvvEEEEvNT_6ParamsE --------------------------
	.section	.nv.info._ZN7cutlass13device_kernelINS_4gemm6kernel13GemmUniversalIN4cute5tupleIJiiiiEEENS1_10collective13CollectiveMmaINS1_35MainloopSm100TmaUmmaWarpSpecializedILi4ELi2ELi4ENS5_IJNS4_1CILi4EEENSA_ILi2EEENSA_ILi1EEEEEEEENS5_IJNSA_ILi256EEENSA_ILi128EEESH_EEENS_10bfloat16_tENS5_IJlSD_lEEESJ_SK_NS4_8TiledMMAINS4_8MMA_AtomIJNS4_26SM100_MMA_F16BF16_2x1SM_SSISJ_SJ_fLi256ELi128ELNS4_4UMMA5MajorE0ELSP_0ELNSO_7ScaleInE0ELSQ_0EEEEEENS4_6LayoutINS5_IJSD_SD_SD_EEENS5_IJNSA_ILi0EEESV_SV_EEEEENS5_IJNS4_10UnderscoreESY_SY_EEEEENS4_28SM100_TMA_2SM_LOAD_MULTICASTENS4_14ComposedLayoutINS4_7SwizzleILi3ELi4ELi3EEENS4_18smem_ptr_flag_bitsILi16EEENST_INS5_IJNSA_ILi8EEENSA_ILi64EEEEEENS5_IJS18_SD_EEEEEEEvNS4_8identityES11_S1C_vS1D_EENS_8epilogue10collective18CollectiveEpilogueINS1F_23Sm100TmaWarpSpecializedILi4ELi2ELi32ELb1ELb0EEEJNS5_IJSH_SH_SH_EEENS5_IJNST_ISH_SD_EENST_INSA_ILi32EEESD_EEEEESJ_SK_SJ_SK_NS1F_6fusion15FusionCallbacksIS1J_NS1P_17LinearCombinationISJ_fSJ_fLNS_15FloatRoundStyleE2EEES1K_S1O_JEEENS4_5SM1004TMEM4LOAD26SM100_TMEM_LOAD_32dp32b32xENS4_13SM90_TMA_LOADENS12_INS13_ILi2ELi4ELi3EEES16_NST_INS5_IJS17_S1M_EEENS5_IJS1M_SD_EEEEEEENS4_39AutoVectorizingCopyWithAssumedAlignmentILi128EEENS4_14SM90_TMA_STOREES24_S26_S26_EEEvvEEEEvNT_6ParamsE,"",@"SHT_CUDA_INFO"
	.sectionflags	@""
	.align	4


	//----- nvinfo : EIATTR_CUDA_API_VERSION
	.align		4
        /*0000*/ 	.byte	0x04, 0x37
        /*0002*/ 	.short	(.L_31 - .L_30)
.L_30:
        /*0004*/ 	.word	0x00000082


	//----- nvinfo : EIATTR_KPARAM_INFO
	.align		4
.L_31:
        /*0008*/ 	.byte	0x04, 0x17
        /*000a*/ 	.short	(.L_33 - .L_32)
.L_32:
        /*000c*/ 	.word	0x00000000
        /*0010*/ 	.short	0x0000
        /*0012*/ 	.short	0x0000
        /*0014*/ 	.byte	0x00, 0xf0, 0x01, 0x20


	//----- nvinfo : EIATTR_AT_ENTRY_FRAGMENTS
	.align		4
.L_33:
        /*0018*/ 	.byte	0x04, 0x4f
        /*001a*/ 	.short	(.L_35 - .L_34)


	//   ....[0]....
.L_34:
        /*001c*/ 	.word	0x00000007


	//----- nvinfo : EIATTR_RESERVED_SMEM_USED
	.align		4
.L_35:
        /*0020*/ 	.byte	0x01, 0x41
	.zero		2


	//----- nvinfo : EIATTR_SPARSE_MMA_MASK
	.align		4
        /*0024*/ 	.byte	0x03, 0x50
        /*0026*/ 	.short	0x0000


	//----- nvinfo : EIATTR_TCGEN05_2CTA_USED
	.align		4
        /*0028*/ 	.byte	0x01, 0x52
	.zero		2


	//----- nvinfo : EIATTR_MAXREG_COUNT
	.align		4
        /*002c*/ 	.byte	0x03, 0x1b
        /*002e*/ 	.short	0x00ff


	//----- nvinfo : EIATTR_NUM_BARRIERS
	.align		4
        /*0030*/ 	.byte	0x02, 0x4c
        /*0032*/ 	.byte	0x07
	.zero		1


	//----- nvinfo : EIATTR_EXTERNS
	.align		4
        /*0034*/ 	.byte	0x04, 0x0f
        /*0036*/ 	.short	(.L_37 - .L_36)


	//   ....[0]....
	.align		4
.L_36:
        /*0038*/ 	.word	index@(__assertfail)


	//----- nvinfo : EIATTR_MERCURY_ISA_VERSION
	.align		4
.L_37:
        /*003c*/ 	.byte	0x03, 0x5f
        /*003e*/ 	.short	0x0101


	//----- nvinfo : EIATTR_INT_WARP_WIDE_INSTR_OFFSETS
	.align		4
        /*0040*/ 	.byte	0x04, 0x31
        /*0042*/ 	.short	(.L_39 - .L_38)


	//   ....[0]....
.L_38:
        /*0044*/ 	.word	0x00000d60


	//   ....[1]....
        /*0048*/ 	.word	0x00000e00


	//   ....[2]....
        /*004c*/ 	.word	0x00004870


	//   ....[3]....
        /*0050*/ 	.word	0x00004890


	//   ....[4]....
        /*0054*/ 	.word	0x000048c0


	//   ....[5]....
        /*0058*/ 	.word	0x00005400


	//   ....[6]....
        /*005c*/ 	.word	0x00005470


	//   ....[7]....
        /*0060*/ 	.word	0x00005550


	//   ....[8]....
        /*0064*/ 	.word	0x000055d0


	//   ....[9]....
        /*0068*/ 	.word	0x000056d0


	//   ....[10]....
        /*006c*/ 	.word	0x00005750


	//   ....[11]....
        /*0070*/ 	.word	0x00005840


	//   ....[12]....
        /*0074*/ 	.word	0x000058f0


	//----- nvinfo : EIATTR_COOP_GROUP_MASK_REGIDS
	.align		4
.L_39:
        /*0078*/ 	.byte	0x04, 0x29
        /*007a*/ 	.short	(.L_41 - .L_40)


	//   ....[0]....
.L_40:
        /*007c*/ 	.word	0xffffffff


	//   ....[1]....
        /*0080*/ 	.word	0xffffffff


	//   ....[2]....
        /*0084*/ 	.word	0xffffffff


	//   ....[3]....
        /*0088*/ 	.word	0xffffffff


	//   ....[4]....
        /*008c*/ 	.word	0xffffffff


	//   ....[5]....
        /*0090*/ 	.word	0xffffffff


	//   ....[6]....
        /*0094*/ 	.word	0xffffffff


	//   ....[7]....
        /*0098*/ 	.word	0xffffffff


	//   ....[8]....
        /*009c*/ 	.word	0xffffffff


	//   ....[9]....
        /*00a0*/ 	.word	0xffffffff


	//   ....[10]....
        /*00a4*/ 	.word	0xffffffff


	//   ....[11]....
        /*00a8*/ 	.word	0xffffffff


	//   ....[12]....
        /*00ac*/ 	.word	0xffffffff


	//   ....[13]....
        /*00b0*/ 	.word	0xffffffff


	//----- nvinfo : EIATTR_COOP_GROUP_INSTR_OFFSETS
	.align		4
.L_41:
        /*00b4*/ 	.byte	0x04, 0x28
        /*00b6*/ 	.short	(.L_43 - .L_42)


	//   ....[0]....
.L_42:
        /*00b8*/ 	.word	0x000000b0


	//   ....[1]....
        /*00bc*/ 	.word	0x00000510


	//   ....[2]....
        /*00c0*/ 	.word	0x000006d0


	//   ....[3]....
        /*00c4*/ 	.word	0x00000860


	//   ....[4]....
        /*00c8*/ 	.word	0x00000950


	//   ....[5]....
        /*00cc*/ 	.word	0x00000ab0


	//   ....[6]....
        /*00d0*/ 	.word	0x00000c40


	//   ....[7]....
        /*00d4*/ 	.word	0x00000e80


	//   ....[8]....
        /*00d8*/ 	.word	0x000025e0


	//   ....[9]....
        /*00dc*/ 	.word	0x00003490


	//   ....[10]....
        /*00e0*/ 	.word	0x00003960


	//   ....[11]....
        /*00e4*/ 	.word	0x00003990


	//   ....[12]....
        /*00e8*/ 	.word	0x00004770


	//   ....[13]....
        /*00ec*/ 	.word	0x00004980


	//----- nvinfo : EIATTR_VRC_CTA_INIT_COUNT
	.align		4
.L_43:
        /*00f0*/ 	.byte	0x02, 0x4a
        /*00f2*/ 	.byte	0x80
	.zero		1


	//----- nvinfo : EIATTR_SYSCALL_OFFSETS
	.align		4
        /*00f4*/ 	.byte	0x04, 0x46
        /*00f6*/ 	.short	(.L_45 - .L_44)


	//   ....[0]....
.L_44:
        /*00f8*/ 	.word	0x00006540


	//   ....[1]....
        /*00fc*/ 	.word	0x00006630


	//   ....[2]....
        /*0100*/ 	.word	0x00006d90


	//   ....[3]....
        /*0104*/ 	.word	0x00007a10


	//   ....[4]....
        /*0108*/ 	.word	0x00008670


	//   ....[5]....
        /*010c*/ 	.word	0x000092d0


	//----- nvinfo : EIATTR_MBARRIER_INSTR_OFFSETS
	.align		4
.L_45:
        /*0110*/ 	.byte	0x04, 0x39
        /*0112*/ 	.short	(.L_47 - .L_46)


	//   ....[0]....
.L_46:
        /*0114*/ 	.word	0x00000640
        /*0118*/ 	.word	0x000000ff
        /*011c*/ 	.word	0x00000000
        /*0120*/ 	.short	0x0100
        /*0122*/ 	.byte	0x04
	.zero		1


	//   ....[1]....
        /*0124*/ 	.word	0x00000650
        /*0128*/ 	.word	0x000000ff
        /*012c*/ 	.word	0x00000020
        /*0130*/ 	.short	0x0100
        /*0132*/ 	.byte	0x04
	.zero		1


	//   ....[2]....
        /*0134*/ 	.word	0x00000660
        /*0138*/ 	.word	0x000000ff
        /*013c*/ 	.word	0x00000008
        /*0140*/ 	.short	0x0100
        /*0142*/ 	.byte	0x04
	.zero		1


	//   ....[3]....
        /*0144*/ 	.word	0x00000670
        /*0148*/ 	.word	0x000000ff
        /*014c*/ 	.word	0x00000028
        /*0150*/ 	.short	0x0100
        /*0152*/ 	.byte	0x04
	.zero		1


	//   ....[4]....
        /*0154*/ 	.word	0x00000680
        /*0158*/ 	.word	0x000000ff
        /*015c*/ 	.word	0x00000010
        /*0160*/ 	.short	0x0100
        /*0162*/ 	.byte	0x04
	.zero		1


	//   ....[5]....
        /*0164*/ 	.word	0x00000690
        /*0168*/ 	.word	0x000000ff
        /*016c*/ 	.word	0x00000030
        /*0170*/ 	.short	0x0100
        /*0172*/ 	.byte	0x04
	.zero		1


	//   ....[6]....
        /*0174*/ 	.word	0x000006a0
        /*0178*/ 	.word	0x000000ff
        /*017c*/ 	.word	0x00000018
        /*0180*/ 	.short	0x0100
        /*0182*/ 	.byte	0x04
	.zero		1


	//   ....[7]....
        /*0184*/ 	.word	0x000006b0
        /*0188*/ 	.word	0x000000ff
        /*018c*/ 	.word	0x00000038
        /*0190*/ 	.short	0x0100
        /*0192*/ 	.byte	0x04
	.zero		1


	//   ....[8]....
        /*0194*/ 	.word	0x000007d0
        /*0198*/ 	.word	0x000000ff
        /*019c*/ 	.word	0x00000040
        /*01a0*/ 	.short	0x0100
        /*01a2*/ 	.byte	0x04
	.zero		1


	//   ....[9]....
        /*01a4*/ 	.word	0x000007e0
        /*01a8*/ 	.word	0x000000ff
        /*01ac*/ 	.word	0x00000060
        /*01b0*/ 	.short	0x0100
        /*01b2*/ 	.byte	0x04
	.zero		1


	//   ....[10]....
        /*01b4*/ 	.word	0x000007f0
        /*01b8*/ 	.word	0x000000ff
        /*01bc*/ 	.word	0x00000048
        /*01c0*/ 	.short	0x0100
        /*01c2*/ 	.byte	0x04
	.zero		1


	//   ....[11]....
        /*01c4*/ 	.word	0x00000800
        /*01c8*/ 	.word	0x000000ff
        /*01cc*/ 	.word	0x00000068
        /*01d0*/ 	.short	0x0100
        /*01d2*/ 	.byte	0x04
	.zero		1


	//   ....[12]....
        /*01d4*/ 	.word	0x00000810
        /*01d8*/ 	.word	0x000000ff
        /*01dc*/ 	.word	0x00000050
        /*01e0*/ 	.short	0x0100
        /*01e2*/ 	.byte	0x04
	.zero		1


	//   ....[13]....
        /*01e4*/ 	.word	0x00000820
        /*01e8*/ 	.word	0x000000ff
        /*01ec*/ 	.word	0x00000070
        /*01f0*/ 	.short	0x0100
        /*01f2*/ 	.byte	0x04
	.zero		1


	//   ....[14]....
        /*01f4*/ 	.word	0x00000830
        /*01f8*/ 	.word	0x000000ff
        /*01fc*/ 	.word	0x00000058
        /*0200*/ 	.short	0x0100
        /*0202*/ 	.byte	0x04
	.zero		1


	//   ....[15]....
        /*0204*/ 	.word	0x00000840
        /*0208*/ 	.word	0x000000ff
        /*020c*/ 	.word	0x00000078
        /*0210*/ 	.short	0x0100
        /*0212*/ 	.byte	0x04
	.zero		1


	//   ....[16]....
        /*0214*/ 	.word	0x00000920
        /*0218*/ 	.word	0x000000ff
        /*021c*/ 	.word	0x00000080
        /*0220*/ 	.short	0x0100
        /*0222*/ 	.byte	0x06
	.zero		1


	//   ....[17]....
        /*0224*/ 	.word	0x00000930
        /*0228*/ 	.word	0x000000ff
        /*022c*/ 	.word	0x00000088
        /*0230*/ 	.short	0x0100
        /*0232*/ 	.byte	0x06
	.zero		1


	//   ....[18]....
        /*0234*/ 	.word	0x00000a60
        /*0238*/ 	.word	0x000000ff
        /*023c*/ 	.word	0x00000090
        /*0240*/ 	.short	0x0100
        /*0242*/ 	.byte	0x06
	.zero		1


	//   ....[19]....
        /*0244*/ 	.word	0x00000a70
        /*0248*/ 	.word	0x000000ff
        /*024c*/ 	.word	0x000000a0
        /*0250*/ 	.short	0x0100
        /*0252*/ 	.byte	0x06
	.zero		1


	//   ....[20]....
        /*0254*/ 	.word	0x00000a80
        /*0258*/ 	.word	0x000000ff
        /*025c*/ 	.word	0x00000098
        /*0260*/ 	.short	0x0100
        /*0262*/ 	.byte	0x06
	.zero		1


	//   ....[21]....
        /*0264*/ 	.word	0x00000a90
        /*0268*/ 	.word	0x000000ff
        /*026c*/ 	.word	0x000000a8
        /*0270*/ 	.short	0x0100
        /*0272*/ 	.byte	0x06
	.zero		1


	//   ....[22]....
        /*0274*/ 	.word	0x00000bb0
        /*0278*/ 	.word	0x000000ff
        /*027c*/ 	.word	0x000000b0
        /*0280*/ 	.short	0x0100
        /*0282*/ 	.byte	0x04
	.zero		1


	//   ....[23]....
        /*0284*/ 	.word	0x00000bc0
        /*0288*/ 	.word	0x000000ff
        /*028c*/ 	.word	0x000000d0
        /*0290*/ 	.short	0x0100
        /*0292*/ 	.byte	0x04
	.zero		1


	//   ....[24]....
        /*0294*/ 	.word	0x00000bd0
        /*0298*/ 	.word	0x000000ff
        /*029c*/ 	.word	0x000000b8
        /*02a0*/ 	.short	0x0100
        /*02a2*/ 	.byte	0x04
	.zero		1


	//   ....[25]....
        /*02a4*/ 	.word	0x00000be0
        /*02a8*/ 	.word	0x000000ff
        /*02ac*/ 	.word	0x000000d8
        /*02b0*/ 	.short	0x0100
        /*02b2*/ 	.byte	0x04
	.zero		1


	//   ....[26]....
        /*02b4*/ 	.word	0x00000bf0
        /*02b8*/ 	.word	0x000000ff
        /*02bc*/ 	.word	0x000000c0
        /*02c0*/ 	.short	0x0100
        /*02c2*/ 	.byte	0x04
	.zero		1


	//   ....[27]....
        /*02c4*/ 	.word	0x00000c00
        /*02c8*/ 	.word	0x000000ff
        /*02cc*/ 	.word	0x000000e0
        /*02d0*/ 	.short	0x0100
        /*02d2*/ 	.byte	0x04
	.zero		1


	//   ....[28]....
        /*02d4*/ 	.word	0x00000c10
        /*02d8*/ 	.word	0x000000ff
        /*02dc*/ 	.word	0x000000c8
        /*02e0*/ 	.short	0x0100
        /*02e2*/ 	.byte	0x04
	.zero		1


	//   ....[29]....
        /*02e4*/ 	.word	0x00000c20
        /*02e8*/ 	.word	0x000000ff
        /*02ec*/ 	.word	0x000000e8
        /*02f0*/ 	.short	0x0100
        /*02f2*/ 	.byte	0x04
	.zero		1


	//   ....[30]....
        /*02f4*/ 	.word	0x00000d10
        /*02f8*/ 	.word	0x000000ff
        /*02fc*/ 	.word	0x000000f0
        /*0300*/ 	.short	0x0100
        /*0302*/ 	.byte	0x04
	.zero		1


	//   ....[31]....
        /*0304*/ 	.word	0x00000d20
        /*0308*/ 	.word	0x000000ff
        /*030c*/ 	.word	0x00000100
        /*0310*/ 	.short	0x0100
        /*0312*/ 	.byte	0x04
	.zero		1


	//   ....[32]....
        /*0314*/ 	.word	0x00000d30
        /*0318*/ 	.word	0x000000ff
        /*031c*/ 	.word	0x000000f8
        /*0320*/ 	.short	0x0100
        /*0322*/ 	.byte	0x04
	.zero		1


	//   ....[33]....
        /*0324*/ 	.word	0x00000d40
        /*0328*/ 	.word	0x000000ff
        /*032c*/ 	.word	0x00000108
        /*0330*/ 	.short	0x0100
        /*0332*/ 	.byte	0x04
	.zero		1


	//   ....[34]....
        /*0334*/ 	.word	0x00000e40
        /*0338*/ 	.word	0x000000ff
        /*033c*/ 	.word	0x00000110
        /*0340*/ 	.short	0x0100
        /*0342*/ 	.byte	0x06
	.zero		1


	//   ....[35]....
        /*0344*/ 	.word	0x00001b80
        /*0348*/ 	.word	0x00000003
        /*034c*/ 	.word	0x00000100
        /*0350*/ 	.short	0x010a
        /*0352*/ 	.byte	0xff
	.zero		1


	//   ....[36]....
        /*0354*/ 	.word	0x00001bb0
        /*0358*/ 	.word	0x00000003
        /*035c*/ 	.word	0x000000f0
        /*0360*/ 	.short	0x0101
        /*0362*/ 	.byte	0xff
	.zero		1


	//   ....[37]....
        /*0364*/ 	.word	0x00001c70
        /*0368*/ 	.word	0x000000ff
        /*036c*/ 	.word	0x00000020
        /*0370*/ 	.short	0x010a
        /*0372*/ 	.byte	0x04
	.zero		1


	//   ....[38]....
        /*0374*/ 	.word	0x00001d40
        /*0378*/ 	.word	0x000000ff
        /*037c*/ 	.word	0x00000020
        /*0380*/ 	.short	0x010a
        /*0382*/ 	.byte	0x05
	.zero		1


	//   ....[39]....
        /*0384*/ 	.word	0x00001ea0
        /*0388*/ 	.word	0x000000ff
        /*038c*/ 	.word	0x00000020
        /*0390*/ 	.short	0x010a
        /*0392*/ 	.byte	0x04
	.zero		1


	//   ....[40]....
        /*0394*/ 	.word	0x00002150
        /*0398*/ 	.word	0x000000ff
        /*039c*/ 	.word	0x00000088
        /*03a0*/ 	.short	0x0101
        /*03a2*/ 	.byte	0x15
	.zero		1


	//   ....[41]....
        /*03a4*/ 	.word	0x00002170
        /*03a8*/ 	.word	0x000000ff
        /*03ac*/ 	.word	0x00000020
        /*03b0*/ 	.short	0x010a
        /*03b2*/ 	.byte	0x04
	.zero		1


	//   ....[42]....
        /*03b4*/ 	.word	0x000021f0
        /*03b8*/ 	.word	0x000000ff
        /*03bc*/ 	.word	0x00000020
        /*03c0*/ 	.short	0x010a
        /*03c2*/ 	.byte	0x06
	.zero		1


	//   ....[43]....
        /*03c4*/ 	.word	0x00002330
        /*03c8*/ 	.word	0x000000ff
        /*03cc*/ 	.word	0x00000020
        /*03d0*/ 	.short	0x010a
        /*03d2*/ 	.byte	0x04
	.zero		1


	//   ....[44]....
        /*03d4*/ 	.word	0x00002610
        /*03d8*/ 	.word	0x00000003
        /*03dc*/ 	.word	0x00000090
        /*03e0*/ 	.short	0x010a
        /*03e2*/ 	.byte	0xff
	.zero		1


	//   ....[45]....
        /*03e4*/ 	.word	0x00002760
        /*03e8*/ 	.word	0x00000000
        /*03ec*/ 	.word	0x00000000
        /*03f0*/ 	.short	0x0101
        /*03f2*/ 	.byte	0xff
	.zero		1


	//   ....[46]....
        /*03f4*/ 	.word	0x00002d10
        /*03f8*/ 	.word	0x000000ff
        /*03fc*/ 	.word	0x00000000
        /*0400*/ 	.short	0x010a
        /*0402*/ 	.byte	0x04
	.zero		1


	//   ....[47]....
        /*0404*/ 	.word	0x00002da0
        /*0408*/ 	.word	0x000000ff
        /*040c*/ 	.word	0x00000000
        /*0410*/ 	.short	0x010a
        /*0412*/ 	.byte	0x05
	.zero		1


	//   ....[48]....
        /*0414*/ 	.word	0x00002e30
        /*0418*/ 	.word	0x000000ff
        /*041c*/ 	.word	0x00000000
        /*0420*/ 	.short	0x010a
        /*0422*/ 	.byte	0x05
	.zero		1


	//   ....[49]....
        /*0424*/ 	.word	0x00002ed0
        /*0428*/ 	.word	0x00000000
        /*042c*/ 	.word	0x00000000
        /*0430*/ 	.short	0x010a
        /*0432*/ 	.byte	0xff
	.zero		1


	//   ....[50]....
        /*0434*/ 	.word	0x00002ff0
        /*0438*/ 	.word	0x00000002
        /*043c*/ 	.word	0x000000f0
        /*0440*/ 	.short	0x010a
        /*0442*/ 	.byte	0xff
	.zero		1


	//   ....[51]....
        /*0444*/ 	.word	0x00003050
        /*0448*/ 	.word	0x00000004
        /*044c*/ 	.word	0x00000000
        /*0450*/ 	.short	0x0101
        /*0452*/ 	.byte	0xff
	.zero		1


	//   ....[52]....
        /*0454*/ 	.word	0x00003070
        /*0458*/ 	.word	0x000000ff
        /*045c*/ 	.word	0x000000a0
        /*0460*/ 	.short	0x010a
        /*0462*/ 	.byte	0x04
	.zero		1


	//   ....[53]....
        /*0464*/ 	.word	0x00003190
        /*0468*/ 	.word	0x00000002
        /*046c*/ 	.word	0x00000090
        /*0470*/ 	.short	0x010a
        /*0472*/ 	.byte	0xff
	.zero		1


	//   ....[54]....
        /*0474*/ 	.word	0x000032a0
        /*0478*/ 	.word	0x00000002
        /*047c*/ 	.word	0x00000000
        /*0480*/ 	.short	0x0101
        /*0482*/ 	.byte	0xff
	.zero		1


	//   ....[55]....
        /*0484*/ 	.word	0x00003330
        /*0488*/ 	.word	0x000000ff
        /*048c*/ 	.word	0x000000a0
        /*0490*/ 	.short	0x0106
        /*0492*/ 	.byte	0x04
	.zero		1


	//   ....[56]....
        /*0494*/ 	.word	0x00003350
        /*0498*/ 	.word	0x000000ff
        /*049c*/ 	.word	0x000000a0
        /*04a0*/ 	.short	0x010a
        /*04a2*/ 	.byte	0x04
	.zero		1


	//   ....[57]....
        /*04a4*/ 	.word	0x000033e0
        /*04a8*/ 	.word	0x000000ff
        /*04ac*/ 	.word	0x000000a0
        /*04b0*/ 	.short	0x0106
        /*04b2*/ 	.byte	0x07
	.zero		1


	//   ....[58]....
        /*04b4*/ 	.word	0x00003420
        /*04b8*/ 	.word	0x00000000
        /*04bc*/ 	.word	0x000000a0
        /*04c0*/ 	.short	0x010a
        /*04c2*/ 	.byte	0xff
	.zero		1


	//   ....[59]....
        /*04c4*/ 	.word	0x00003660
        /*04c8*/ 	.word	0x000000ff
        /*04cc*/ 	.word	0x00000008
        /*04d0*/ 	.short	0x010a
        /*04d2*/ 	.byte	0x05
	.zero		1


	//   ....[60]....
        /*04d4*/ 	.word	0x00003680
        /*04d8*/ 	.word	0x000000ff
        /*04dc*/ 	.word	0x00000008
        /*04e0*/ 	.short	0x010a
        /*04e2*/ 	.byte	0x05
	.zero		1


	//   ....[61]....
        /*04e4*/ 	.word	0x00003810
        /*04e8*/ 	.word	0x000000ff
        /*04ec*/ 	.word	0x00000008
        /*04f0*/ 	.short	0x010a
        /*04f2*/ 	.byte	0x05
	.zero		1


	//   ....[62]....
        /*04f4*/ 	.word	0x00003830
        /*04f8*/ 	.word	0x000000ff
        /*04fc*/ 	.word	0x00000008
        /*0500*/ 	.short	0x010a
        /*0502*/ 	.byte	0x05
	.zero		1


	//   ....[63]....
        /*0504*/ 	.word	0x000038f0
        /*0508*/ 	.word	0x000000ff
        /*050c*/ 	.word	0x00000000
        /*0510*/ 	.short	0x0101
        /*0512*/ 	.byte	0x04
	.zero		1


	//   ....[64]....
        /*0514*/ 	.word	0x00003cb0
        /*0518*/ 	.word	0x00000000
        /*051c*/ 	.word	0x00000090
        /*0520*/ 	.short	0x010a
        /*0522*/ 	.byte	0xff
	.zero		1


	//   ....[65]....
        /*0524*/ 	.word	0x00003d70
        /*0528*/ 	.word	0x00000000
        /*052c*/ 	.word	0x00000000
        /*0530*/ 	.short	0x0101
        /*0532*/ 	.byte	0xff
	.zero		1


	//   ....[66]....
        /*0534*/ 	.word	0x00003e30
        /*0538*/ 	.word	0x000000ff
        /*053c*/ 	.word	0x00000000
        /*0540*/ 	.short	0x010a
        /*0542*/ 	.byte	0x04
	.zero		1


	//   ....[67]....
        /*0544*/ 	.word	0x00003e40
        /*0548*/ 	.word	0x000000ff
        /*054c*/ 	.word	0x000000d0
        /*0550*/ 	.short	0x010a
        /*0552*/ 	.byte	0x2e
	.zero		1


	//   ....[68]....
        /*0554*/ 	.word	0x00003ef0
        /*0558*/ 	.word	0x000000ff
        /*055c*/ 	.word	0x00000000
        /*0560*/ 	.short	0x010a
        /*0562*/ 	.byte	0x07
	.zero		1


	//   ....[69]....
        /*0564*/ 	.word	0x00004020
        /*0568*/ 	.word	0x000000ff
        /*056c*/ 	.word	0x00000000
        /*0570*/ 	.short	0x010a
        /*0572*/ 	.byte	0x04
	.zero		1


	//   ....[70]....
        /*0574*/ 	.word	0x00004460
        /*0578*/ 	.word	0x000000ff
        /*057c*/ 	.word	0x00000000
        /*0580*/ 	.short	0x010a
        /*0582*/ 	.byte	0x04
	.zero		1


	//   ....[71]....
        /*0584*/ 	.word	0x000044f0
        /*0588*/ 	.word	0x000000ff
        /*058c*/ 	.word	0x00000000
        /*0590*/ 	.short	0x010a
        /*0592*/ 	.byte	0x05
	.zero		1


	//   ....[72]....
        /*0594*/ 	.word	0x00004580
        /*0598*/ 	.word	0x000000ff
        /*059c*/ 	.word	0x00000000
        /*05a0*/ 	.short	0x010a
        /*05a2*/ 	.byte	0x05
	.zero		1


	//   ....[73]....
        /*05a4*/ 	.word	0x00004620
        /*05a8*/ 	.word	0x00000000
        /*05ac*/ 	.word	0x00000000
        /*05b0*/ 	.short	0x010a
        /*05b2*/ 	.byte	0xff
	.zero		1


	//   ....[74]....
        /*05b4*/ 	.word	0x00004660
        /*05b8*/ 	.word	0x00000000
        /*05bc*/ 	.word	0x00000000
        /*05c0*/ 	.short	0x010a
        /*05c2*/ 	.byte	0xff
	.zero		1


	//   ....[75]....
        /*05c4*/ 	.word	0x000046d0
        /*05c8*/ 	.word	0x000000ff
        /*05cc*/ 	.word	0x00000000
        /*05d0*/ 	.short	0x0101
        /*05d2*/ 	.byte	0x04
	.zero		1


	//   ....[76]....
        /*05d4*/ 	.word	0x00004710
        /*05d8*/ 	.word	0x000000ff
        /*05dc*/ 	.word	0x00000110
        /*05e0*/ 	.short	0x010a
        /*05e2*/ 	.byte	0x29
	.zero		1


	//   ....[77]....
        /*05e4*/ 	.word	0x00004760
        /*05e8*/ 	.word	0x000000ff
        /*05ec*/ 	.word	0x00000000
        /*05f0*/ 	.short	0x0101
        /*05f2*/ 	.byte	0x04
	.zero		1


	//   ....[78]....
        /*05f4*/ 	.word	0x00004c00
        /*05f8*/ 	.word	0x0000000c
        /*05fc*/ 	.word	0x00000090
        /*0600*/ 	.short	0x010a
        /*0602*/ 	.byte	0xff
	.zero		1


	//   ....[79]....
        /*0604*/ 	.word	0x00004d70
        /*0608*/ 	.word	0x00000000
        /*060c*/ 	.word	0x00000000
        /*0610*/ 	.short	0x0101
        /*0612*/ 	.byte	0xff
	.zero		1


	//   ....[80]....
        /*0614*/ 	.word	0x00005200
        /*0618*/ 	.word	0x000000ff
        /*061c*/ 	.word	0x00000088
        /*0620*/ 	.short	0x010a
        /*0622*/ 	.byte	0x15
	.zero		1


	//   ....[81]....
        /*0624*/ 	.word	0x00005380
        /*0628*/ 	.word	0x000000ff
        /*062c*/ 	.word	0x00000060
        /*0630*/ 	.short	0x010a
        /*0632*/ 	.byte	0x15
	.zero		1


	//   ....[82]....
        /*0634*/ 	.word	0x00005500
        /*0638*/ 	.word	0x000000ff
        /*063c*/ 	.word	0x00000040
        /*0640*/ 	.short	0x010b
        /*0642*/ 	.byte	0x15
	.zero		1


	//   ....[83]....
        /*0644*/ 	.word	0x00005510
        /*0648*/ 	.word	0x000000ff
        /*064c*/ 	.word	0x00000000
        /*0650*/ 	.short	0x0101
        /*0652*/ 	.byte	0x06
	.zero		1


	//   ....[84]....
        /*0654*/ 	.word	0x00005520
        /*0658*/ 	.word	0x000000ff
        /*065c*/ 	.word	0x00000068
        /*0660*/ 	.short	0x010a
        /*0662*/ 	.byte	0x15
	.zero		1


	//   ....[85]....
        /*0664*/ 	.word	0x00005680
        /*0668*/ 	.word	0x000000ff
        /*066c*/ 	.word	0x00000048
        /*0670*/ 	.short	0x010b
        /*0672*/ 	.byte	0x15
	.zero		1


	//   ....[86]....
        /*0674*/ 	.word	0x00005690
        /*0678*/ 	.word	0x000000ff
        /*067c*/ 	.word	0x00000000
        /*0680*/ 	.short	0x0101
        /*0682*/ 	.byte	0x06
	.zero		1


	//   ....[87]....
        /*0684*/ 	.word	0x000056a0
        /*0688*/ 	.word	0x000000ff
        /*068c*/ 	.word	0x00000070
        /*0690*/ 	.short	0x010a
        /*0692*/ 	.byte	0x15
	.zero		1


	//   ....[88]....
        /*0694*/ 	.word	0x000057f0
        /*0698*/ 	.word	0x000000ff
        /*069c*/ 	.word	0x00000050
        /*06a0*/ 	.short	0x010b
        /*06a2*/ 	.byte	0x15
	.zero		1


	//   ....[89]....
        /*06a4*/ 	.word	0x00005800
        /*06a8*/ 	.word	0x000000ff
        /*06ac*/ 	.word	0x00000000
        /*06b0*/ 	.short	0x0101
        /*06b2*/ 	.byte	0x06
	.zero		1


	//   ....[90]....
        /*06b4*/ 	.word	0x00005810
        /*06b8*/ 	.word	0x000000ff
        /*06bc*/ 	.word	0x00000078
        /*06c0*/ 	.short	0x010a
        /*06c2*/ 	.byte	0x15
	.zero		1


	//   ....[91]....
        /*06c4*/ 	.word	0x00005a00
        /*06c8*/ 	.word	0x000000ff
        /*06cc*/ 	.word	0x00000058
        /*06d0*/ 	.short	0x010b
        /*06d2*/ 	.byte	0x15
	.zero		1


	//   ....[92]....
        /*06d4*/ 	.word	0x00005a10
        /*06d8*/ 	.word	0x000000ff
        /*06dc*/ 	.word	0x00000000
        /*06e0*/ 	.short	0x0101
        /*06e2*/ 	.byte	0x25
	.zero		1


	//   ....[93]....
        /*06e4*/ 	.word	0x00005a40
        /*06e8*/ 	.word	0x000000ff
        /*06ec*/ 	.word	0x00000060
        /*06f0*/ 	.short	0x010a
        /*06f2*/ 	.byte	0x15
	.zero		1


	//   ....[94]....
        /*06f4*/ 	.word	0x00005a60
        /*06f8*/ 	.word	0x000000ff
        /*06fc*/ 	.word	0x00000068
        /*0700*/ 	.short	0x010a
        /*0702*/ 	.byte	0x15
	.zero		1


	//   ....[95]....
        /*0704*/ 	.word	0x00005a80
        /*0708*/ 	.word	0x000000ff
        /*070c*/ 	.word	0x00000070
        /*0710*/ 	.short	0x010a
        /*0712*/ 	.byte	0x15
	.zero		1


	//   ....[96]....
        /*0714*/ 	.word	0x00005ac0
        /*0718*/ 	.word	0x00000000
        /*071c*/ 	.word	0x00000078
        /*0720*/ 	.short	0x010a
        /*0722*/ 	.byte	0xff
	.zero		1


	//   ....[97]....
        /*0724*/ 	.word	0x00005dd0
        /*0728*/ 	.word	0x00000003
        /*072c*/ 	.word	0x00000090
        /*0730*/ 	.short	0x010a
        /*0732*/ 	.byte	0xff
	.zero		1


	//   ....[98]....
        /*0734*/ 	.word	0x00005f50
        /*0738*/ 	.word	0x00000000
        /*073c*/ 	.word	0x00000000
        /*0740*/ 	.short	0x0101
        /*0742*/ 	.byte	0xff
	.zero		1


	//   ....[99]....
        /*0744*/ 	.word	0x00006a70
        /*0748*/ 	.word	0x000000ff
        /*074c*/ 	.word	0x00000040
        /*0750*/ 	.short	0x010a
        /*0752*/ 	.byte	0x2c
	.zero		1


	//   ....[100]....
        /*0754*/ 	.word	0x00006a90
        /*0758*/ 	.word	0x00000064
        /*075c*/ 	.word	0x000000b0
        /*0760*/ 	.short	0x010a
        /*0762*/ 	.byte	0xff
	.zero		1


	//   ....[101]....
        /*0764*/ 	.word	0x00006b80
        /*0768*/ 	.word	0x000000ff
        /*076c*/ 	.word	0x00000040
        /*0770*/ 	.short	0x010a
        /*0772*/ 	.byte	0x2c
	.zero		1


	//   ....[102]....
        /*0774*/ 	.word	0x00006c70
        /*0778*/ 	.word	0x00000064
        /*077c*/ 	.word	0x000000b0
        /*0780*/ 	.short	0x010a
        /*0782*/ 	.byte	0xff
	.zero		1


	//   ....[103]....
        /*0784*/ 	.word	0x00007740
        /*0788*/ 	.word	0x00000000
        /*078c*/ 	.word	0x00000000
        /*0790*/ 	.short	0x0101
        /*0792*/ 	.byte	0xff
	.zero		1


	//   ....[104]....
        /*0794*/ 	.word	0x00007750
        /*0798*/ 	.word	0x00000003
        /*079c*/ 	.word	0x00000040
        /*07a0*/ 	.short	0x010a
        /*07a2*/ 	.byte	0xff
	.zero		1


	//   ....[105]....
        /*07a4*/ 	.word	0x00007830
        /*07a8*/ 	.word	0x00000003
        /*07ac*/ 	.word	0x00000040
        /*07b0*/ 	.short	0x010a
        /*07b2*/ 	.byte	0xff
	.zero		1


	//   ....[106]....
        /*07b4*/ 	.word	0x000083a0
        /*07b8*/ 	.word	0x0000003d
        /*07bc*/ 	.word	0x00000000
        /*07c0*/ 	.short	0x0101
        /*07c2*/ 	.byte	0xff
	.zero		1


	//   ....[107]....
        /*07c4*/ 	.word	0x000083c0
        /*07c8*/ 	.word	0x0000003e
        /*07cc*/ 	.word	0x00000040
        /*07d0*/ 	.short	0x010a
        /*07d2*/ 	.byte	0xff
	.zero		1


	//   ....[108]....
        /*07d4*/ 	.word	0x00008490
        /*07d8*/ 	.word	0x0000003e
        /*07dc*/ 	.word	0x00000040
        /*07e0*/ 	.short	0x010a
        /*07e2*/ 	.byte	0xff
	.zero		1


	//   ....[109]....
        /*07e4*/ 	.word	0x00009000
        /*07e8*/ 	.word	0x0000003d
        /*07ec*/ 	.word	0x00000000
        /*07f0*/ 	.short	0x0101
        /*07f2*/ 	.byte	0xff
	.zero		1


	//   ....[110]....
        /*07f4*/ 	.word	0x00009020
        /*07f8*/ 	.word	0x0000003e
        /*07fc*/ 	.word	0x00000040
        /*0800*/ 	.short	0x010a
        /*0802*/ 	.byte	0xff
	.zero		1


	//   ....[111]....
        /*0804*/ 	.word	0x000090f0
        /*0808*/ 	.word	0x0000003e
        /*080c*/ 	.word	0x00000040
        /*0810*/ 	.short	0x010a
        /*0812*/ 	.byte	0xff
	.zero		1


	//   ....[112]....
        /*0814*/ 	.word	0x000094e0
        /*0818*/ 	.word	0x00000074
        /*081c*/ 	.word	0x00000000
        /*0820*/ 	.short	0x0101
        /*0822*/ 	.byte	0xff
	.zero		1


	//   ....[113]....
        /*0824*/ 	.word	0x00009cb0
        /*0828*/ 	.word	0x00000002
        /*082c*/ 	.word	0x00000000
        /*0830*/ 	.short	0x0101
        /*0832*/ 	.byte	0xff
	.zero		1


	//   ....[114]....
        /*0834*/ 	.word	0x00009f50
        /*0838*/ 	.word	0x000000ff
        /*083c*/ 	.word	0x00000000
        /*0840*/ 	.short	0x0101
        /*0842*/ 	.byte	0x06
	.zero		1


	//   ....[115]....
        /*0844*/ 	.word	0x00009f70
        /*0848*/ 	.word	0x00000003
        /*084c*/ 	.word	0x00000100
        /*0850*/ 	.short	0x010a
        /*0852*/ 	.byte	0xff
	.zero		1


	//   ....[116]....
        /*0854*/ 	.word	0x00009fd0
        /*0858*/ 	.word	0x00000000
        /*085c*/ 	.word	0x00000020
        /*0860*/ 	.short	0x010a
        /*0862*/ 	.byte	0xff
	.zero		1


	//   ....[117]....
        /*0864*/ 	.word	0x0000a030
        /*0868*/ 	.word	0x00000000
        /*086c*/ 	.word	0x00000020
        /*0870*/ 	.short	0x010a
        /*0872*/ 	.byte	0xff
	.zero		1


	//   ....[118]....
        /*0874*/ 	.word	0x0000a080
        /*0878*/ 	.word	0x00000003
        /*087c*/ 	.word	0x00000090
        /*0880*/ 	.short	0x010a
        /*0882*/ 	.byte	0xff
	.zero		1


	//   ....[119]....
        /*0884*/ 	.word	0x0000a0e0
        /*0888*/ 	.word	0x00000000
        /*088c*/ 	.word	0x00000000
        /*0890*/ 	.short	0x010a
        /*0892*/ 	.byte	0xff
	.zero		1


	//   ....[120]....
        /*0894*/ 	.word	0x0000a140
        /*0898*/ 	.word	0x00000000
        /*089c*/ 	.word	0x00000000
        /*08a0*/ 	.short	0x010a
        /*08a2*/ 	.byte	0xff
	.zero		1


	//   ....[121]....
        /*08a4*/ 	.word	0x0000a1a0
        /*08a8*/ 	.word	0x00000000
        /*08ac*/ 	.word	0x00000000
        /*08b0*/ 	.short	0x010a
        /*08b2*/ 	.byte	0xff
	.zero		1


	//   ....[122]....
        /*08b4*/ 	.word	0x0000a1f0
        /*08b8*/ 	.word	0x00000002
        /*08bc*/ 	.word	0x000000f0
        /*08c0*/ 	.short	0x010a
        /*08c2*/ 	.byte	0xff
	.zero		1


	//   ....[123]....
        /*08c4*/ 	.word	0x0000a250
        /*08c8*/ 	.word	0x00000002
        /*08cc*/ 	.word	0x000000a0
        /*08d0*/ 	.short	0x010a
        /*08d2*/ 	.byte	0xff
	.zero		1


	//   ....[124]....
        /*08d4*/ 	.word	0x0000a2a0
        /*08d8*/ 	.word	0x00000002
        /*08dc*/ 	.word	0x00000090
        /*08e0*/ 	.short	0x010a
        /*08e2*/ 	.byte	0xff
	.zero		1


	//   ....[125]....
        /*08e4*/ 	.word	0x0000a300
        /*08e8*/ 	.word	0x00000000
        /*08ec*/ 	.word	0x000000a0
        /*08f0*/ 	.short	0x010a
        /*08f2*/ 	.byte	0xff
	.zero		1


	//   ....[126]....
        /*08f4*/ 	.word	0x0000a360
        /*08f8*/ 	.word	0x00000000
        /*08fc*/ 	.word	0x00000008
        /*0900*/ 	.short	0x010a
        /*0902*/ 	.byte	0xff
	.zero		1


	//   ....[127]....
        /*0904*/ 	.word	0x0000a450
        /*0908*/ 	.word	0x00000000
        /*090c*/ 	.word	0x00000008
        /*0910*/ 	.short	0x010a
        /*0912*/ 	.byte	0xff
	.zero		1


	//   ....[128]....
        /*0914*/ 	.word	0x0000a4a0
        /*0918*/ 	.word	0x00000000
        /*091c*/ 	.word	0x00000090
        /*0920*/ 	.short	0x010a
        /*0922*/ 	.byte	0xff
	.zero		1


	//   ....[129]....
        /*0924*/ 	.word	0x0000a500
        /*0928*/ 	.word	0x00000000
        /*092c*/ 	.word	0x000000d0
        /*0930*/ 	.short	0x010a
        /*0932*/ 	.byte	0xff
	.zero		1


	//   ....[130]....
        /*0934*/ 	.word	0x0000a560
        /*0938*/ 	.word	0x00000000
        /*093c*/ 	.word	0x00000000
        /*0940*/ 	.short	0x010a
        /*0942*/ 	.byte	0xff
	.zero		1


	//   ....[131]....
        /*0944*/ 	.word	0x0000a5c0
        /*0948*/ 	.word	0x00000000
        /*094c*/ 	.word	0x00000000
        /*0950*/ 	.short	0x010a
        /*0952*/ 	.byte	0xff
	.zero		1


	//   ....[132]....
        /*0954*/ 	.word	0x0000a620
        /*0958*/ 	.word	0x00000000
        /*095c*/ 	.word	0x00000000
        /*0960*/ 	.short	0x010a
        /*0962*/ 	.byte	0xff
	.zero		1


	//   ....[133]....
        /*0964*/ 	.word	0x0000a680
        /*0968*/ 	.word	0x00000000
        /*096c*/ 	.word	0x00000000
        /*0970*/ 	.short	0x010a
        /*0972*/ 	.byte	0xff
	.zero		1


	//   ....[134]....
        /*0974*/ 	.word	0x0000a6e0
        /*0978*/ 	.word	0x00000000
        /*097c*/ 	.word	0x00000110
        /*0980*/ 	.short	0x010a
        /*0982*/ 	.byte	0xff
	.zero		1


	//   ....[135]....
        /*0984*/ 	.word	0x0000a730
        /*0988*/ 	.word	0x0000000c
        /*098c*/ 	.word	0x00000090
        /*0990*/ 	.short	0x010a
        /*0992*/ 	.byte	0xff
	.zero		1


	//   ....[136]....
        /*0994*/ 	.word	0x0000a790
        /*0998*/ 	.word	0x00000000
        /*099c*/ 	.word	0x00000088
        /*09a0*/ 	.short	0x010a
        /*09a2*/ 	.byte	0xff
	.zero		1


	//   ....[137]....
        /*09a4*/ 	.word	0x0000a7f0
        /*09a8*/ 	.word	0x00000000
        /*09ac*/ 	.word	0x00000060
        /*09b0*/ 	.short	0x010a
        /*09b2*/ 	.byte	0xff
	.zero		1


	//   ....[138]....
        /*09b4*/ 	.word	0x0000a850
        /*09b8*/ 	.word	0x00000000
        /*09bc*/ 	.word	0x00000068
        /*09c0*/ 	.short	0x010a
        /*09c2*/ 	.byte	0xff
	.zero		1


	//   ....[139]....
        /*09c4*/ 	.word	0x0000a8b0
        /*09c8*/ 	.word	0x00000000
        /*09cc*/ 	.word	0x00000070
        /*09d0*/ 	.short	0x010a
        /*09d2*/ 	.byte	0xff
	.zero		1


	//   ....[140]....
        /*09d4*/ 	.word	0x0000a910
        /*09d8*/ 	.word	0x00000000
        /*09dc*/ 	.word	0x00000078
        /*09e0*/ 	.short	0x010a
        /*09e2*/ 	.byte	0xff
	.zero		1


	//   ....[141]....
        /*09e4*/ 	.word	0x0000a970
        /*09e8*/ 	.word	0x00000000
        /*09ec*/ 	.word	0x00000060
        /*09f0*/ 	.short	0x010a
        /*09f2*/ 	.byte	0xff
	.zero		1


	//   ....[142]....
        /*09f4*/ 	.word	0x0000a9d0
        /*09f8*/ 	.word	0x00000000
        /*09fc*/ 	.word	0x00000068
        /*0a00*/ 	.short	0x010a
        /*0a02*/ 	.byte	0xff
	.zero		1


	//   ....[143]....
        /*0a04*/ 	.word	0x0000aa30
        /*0a08*/ 	.word	0x00000000
        /*0a0c*/ 	.word	0x00000070
        /*0a10*/ 	.short	0x010a
        /*0a12*/ 	.byte	0xff
	.zero		1


	//   ....[144]....
        /*0a14*/ 	.word	0x0000aa80
        /*0a18*/ 	.word	0x00000003
        /*0a1c*/ 	.word	0x00000090
        /*0a20*/ 	.short	0x010a
        /*0a22*/ 	.byte	0xff
	.zero		1


	//   ....[145]....
        /*0a24*/ 	.word	0x0000aae0
        /*0a28*/ 	.word	0x00000000
        /*0a2c*/ 	.word	0x00000040
        /*0a30*/ 	.short	0x010a
        /*0a32*/ 	.byte	0xff
	.zero		1


	//   ....[146]....
        /*0a34*/ 	.word	0x0000ab30
        /*0a38*/ 	.word	0x00000064
        /*0a3c*/ 	.word	0x000000b0
        /*0a40*/ 	.short	0x010a
        /*0a42*/ 	.byte	0xff
	.zero		1


	//   ....[147]....
        /*0a44*/ 	.word	0x0000ab80
        /*0a48*/ 	.word	0x00000003
        /*0a4c*/ 	.word	0x00000040
        /*0a50*/ 	.short	0x010a
        /*0a52*/ 	.byte	0xff
	.zero		1


	//   ....[148]....
        /*0a54*/ 	.word	0x0000abd0
        /*0a58*/ 	.word	0x0000003e
        /*0a5c*/ 	.word	0x00000040
        /*0a60*/ 	.short	0x010a
        /*0a62*/ 	.byte	0xff
	.zero		1


	//   ....[149]....
        /*0a64*/ 	.word	0x0000ac20
        /*0a68*/ 	.word	0x0000003e
        /*0a6c*/ 	.word	0x00000040
        /*0a70*/ 	.short	0x010a
        /*0a72*/ 	.byte	0xff
	.zero		1


	//----- nvinfo : EIATTR_NUM_MBARRIERS
	.align		4
.L_47:
        /*0a74*/ 	.byte	0x03, 0x38
        /*0a76*/ 	.short	0x0023


	//----- nvinfo : EIATTR_EXIT_INSTR_OFFSETS
	.align		4
        /*0a78*/ 	.byte	0x04, 0x1c
        /*0a7a*/ 	.short	(.L_49 - .L_48)


	//   ....[0]....
.L_48:
        /*0a7c*/ 	.word	0x00002f00


	//   ....[1]....
        /*0a80*/ 	.word	0x000033f0


	//   ....[2]....
        /*0a84*/ 	.word	0x00003450


	//   ....[3]....
        /*0a88*/ 	.word	0x00004990


	//   ....[4]....
        /*0a8c*/ 	.word	0x00005af0


	//   ....[5]....
        /*0a90*/ 	.word	0x00005b30


	//   ....[6]....
        /*0a94*/ 	.word	0x00009e50


	//   ....[7]....
        /*0a98*/ 	.word	0x00009ec0


	//   ....[8]....
        /*0a9c*/ 	.word	0x00009ef0


	//   ....[9]....
        /*0aa0*/ 	.word	0x00009f60


	//----- nvinfo : EIATTR_MAX_THREADS
	.align		4
.L_49:
        /*0aa4*/ 	.byte	0x04, 0x05
        /*0aa6*/ 	.short	(.L_51 - .L_50)
.L_50:
        /*0aa8*/ 	.word	0x00000100
        /*0aac*/ 	.word	0x00000001
        /*0ab0*/ 	.word	0x00000001


	//----- nvinfo : EIATTR_CRS_STACK_SIZE
	.align		4
.L_51:
        /*0ab4*/ 	.byte	0x04, 0x1e
        /*0ab6*/ 	.short	(.L_53 - .L_52)
.L_52:
        /*0ab8*/ 	.word	0x00000000


	//----- nvinfo : EIATTR_CBANK_PARAM_SIZE
	.align		4
.L_53:
        /*0abc*/ 	.byte	0x03, 0x19
        /*0abe*/ 	.short	0x0800


	//----- nvinfo : EIATTR_PARAM_CBANK
	.align		4
        /*0ac0*/ 	.byte	0x04, 0x0a
        /*0ac2*/ 	.short	(.L_55 - .L_54)
	.align		4
.L_54:
        /*0ac4*/ 	.word	index@(.nv.constant0._ZN7cutlass13device_kernelINS_4gemm6kernel13GemmUniversalIN4cute5tupleIJiiiiEEENS1_10collective13CollectiveMmaINS1_35MainloopSm100TmaUmmaWarpSpecializedILi4ELi2ELi4ENS5_IJNS4_1CILi4EEENSA_ILi2EEENSA_ILi1EEEEEEEENS5_IJNSA_ILi256EEENSA_ILi128EEESH_EEENS_10bfloat16_tENS5_IJlSD_lEEESJ_SK_NS4_8TiledMMAINS4_8MMA_AtomIJNS4_26SM100_MMA_F16BF16_2x1SM_SSISJ_SJ_fLi256ELi128ELNS4_4UMMA5MajorE0ELSP_0ELNSO_7ScaleInE0ELSQ_0EEEEEENS4_6LayoutINS5_IJSD_SD_SD_EEENS5_IJNSA_ILi0EEESV_SV_EEEEENS5_IJNS4_10UnderscoreESY_SY_EEEEENS4_28SM100_TMA_2SM_LOAD_MULTICASTENS4_14ComposedLayoutINS4_7SwizzleILi3ELi4ELi3EEENS4_18smem_ptr_flag_bitsILi16EEENST_INS5_IJNSA_ILi8EEENSA_ILi64EEEEEENS5_IJS18_SD_EEEEEEEvNS4_8identityES11_S1C_vS1D_EENS_8epilogue10collective18CollectiveEpilogueINS1F_23Sm100TmaWarpSpecializedILi4ELi2ELi32ELb1ELb0EEEJNS5_IJSH_SH_SH_EEENS5_IJNST_ISH_SD_EENST_INSA_ILi32EEESD_EEEEESJ_SK_SJ_SK_NS1F_6fusion15FusionCallbacksIS1J_NS1P_17LinearCombinationISJ_fSJ_fLNS_15FloatRoundStyleE2EEES1K_S1O_JEEENS4_5SM1004TMEM4LOAD26SM100_TMEM_LOAD_32dp32b32xENS4_13SM90_TMA_LOADENS12_INS13_ILi2ELi4ELi3EEES16_NST_INS5_IJS17_S1M_EEENS5_IJS1M_SD_EEEEEEENS4_39AutoVectorizingCopyWithAssumedAlignmentILi128EEENS4_14SM90_TMA_STOREES24_S26_S26_EEEvvEEEEvNT_6ParamsE)
        /*0ac8*/ 	.short	0x0380
        /*0aca*/ 	.short	0x0800


	//----- nvinfo : EIATTR_SW_WAR
	.align		4
.L_55:
        /*0acc*/ 	.byte	0x04, 0x36
        /*0ace*/ 	.short	(.L_57 - .L_56)
.L_56:
        /*0ad0*/ 	.word	0x00000008
.L_57:


//--------------------- .nv.callgraph             --------------------------
	.section	.nv.callgraph,"",@"SHT_CUDA_CALLGRAPH"
	.align	4
	.sectionentsize	8
	.align		4
        /*0000*/ 	.word	0x00000000
	.align		4
        /*0004*/ 	.word	0xffffffff
	.align		4
        /*0008*/ 	.word	index@(_ZN7cutlass13device_kernelINS_4gemm6kernel13GemmUniversalIN4cute5tupleIJiiiiEEENS1_10collective13CollectiveMmaINS1_35MainloopSm100TmaUmmaWarpSpecializedILi4ELi2ELi4ENS5_IJNS4_1CILi4EEENSA_ILi2EEENSA_ILi1EEEEEEEENS5_IJNSA_ILi256EEENSA_ILi128EEESH_EEENS_10bfloat16_tENS5_IJlSD_lEEESJ_SK_NS4_8TiledMMAINS4_8MMA_AtomIJNS4_26SM100_MMA_F16BF16_2x1SM_SSISJ_SJ_fLi256ELi128ELNS4_4UMMA5MajorE0ELSP_0ELNSO_7ScaleInE0ELSQ_0EEEEEENS4_6LayoutINS5_IJSD_SD_SD_EEENS5_IJNSA_ILi0EEESV_SV_EEEEENS5_IJNS4_10UnderscoreESY_SY_EEEEENS4_28SM100_TMA_2SM_LOAD_MULTICASTENS4_14ComposedLayoutINS4_7SwizzleILi3ELi4ELi3EEENS4_18smem_ptr_flag_bitsILi16EEENST_INS5_IJNSA_ILi8EEENSA_ILi64EEEEEENS5_IJS18_SD_EEEEEEEvNS4_8identityES11_S1C_vS1D_EENS_8epilogue10collective18CollectiveEpilogueINS1F_23Sm100TmaWarpSpecializedILi4ELi2ELi32ELb1ELb0EEEJNS5_IJSH_SH_SH_EEENS5_IJNST_ISH_SD_EENST_INSA_ILi32EEESD_EEEEESJ_SK_SJ_SK_NS1F_6fusion15FusionCallbacksIS1J_NS1P_17LinearCombinationISJ_fSJ_fLNS_15FloatRoundStyleE2EEES1K_S1O_JEEENS4_5SM1004TMEM4LOAD26SM100_TMEM_LOAD_32dp32b32xENS4_13SM90_TMA_LOADENS12_INS13_ILi2ELi4ELi3EEES16_NST_INS5_IJS17_S1M_EEENS5_IJS1M_SD_EEEEEEENS4_39AutoVectorizingCopyWithAssumedAlignmentILi128EEENS4_14SM90_TMA_STOREES24_S26_S26_EEEvvEEEEvNT_6ParamsE)
	.align		4
        /*000c*/ 	.word	index@(__assertfail)
	.align		4
        /*0010*/ 	.word	0x00000000
	.align		4
        /*0014*/ 	.word	0xfffffffe
	.align		4
        /*0018*/ 	.word	0x00000000
	.align		4
        /*001c*/ 	.word	0xfffffffd
	.align		4
        /*0020*/ 	.word	0x00000000
	.align		4
        /*0024*/ 	.word	0xfffffffc


//--------------------- .nv.constant4             --------------------------
	.section	.nv.constant4,"a",@progbits
	.align	8
	.align		8
.nv.constant4:
        /*0000*/ 	.dword	__assertfail
	.align		8
        /*0008*/ 	.dword	__unnamed_1
	.align		8
        /*0010*/ 	.dword	__unnamed_2
	.align		8
        /*0018*/ 	.dword	_ZN40_INTERNAL_8dae743c_4_k_cu_a7fc1d31_197304cuda3std3__45__cpo5beginE
	.align		8
        /*0020*/ 	.dword	_ZN40_INTERNAL_8dae743c_4_k_cu_a7fc1d31_197304cuda3std3__45__cpo3endE
	.align		8
        /*0028*/ 	.dword	_ZN40_INTERNAL_8dae743c_4_k_cu_a7fc1d31_197304cuda3std3__45__cpo6cbeginE
	.align		8
        /*0030*/ 	.dword	_ZN40_INTERNAL_8dae743c_4_k_cu_a7fc1d31_197304cuda3std3__45__cpo4cendE
	.align		8
        /*0038*/ 	.dword	_ZN40_INTERNAL_8dae743c_4_k_cu_a7fc1d31_197304cuda3std3__442_GLOBAL__N__8dae743c_4_k_cu_a7fc1d31_197306ignoreE
	.align		8
        /*0040*/ 	.dword	_ZN40_INTERNAL_8dae743c_4_k_cu_a7fc1d31_197304cuda3std3__419piecewise_constructE
	.align		8
        /*0048*/ 	.dword	_ZN40_INTERNAL_8dae743c_4_k_cu_a7fc1d31_197304cuda3std3__48in_placeE
	.align		8
        /*0050*/ 	.dword	_ZN40_INTERNAL_8dae743c_4_k_cu_a7fc1d31_197304cuda3std6ranges3__45__cpo4swapE
	.align		8
        /*0058*/ 	.dword	_ZN40_INTERNAL_8dae743c_4_k_cu_a7fc1d31_197304cuda3std6ranges3__45__cpo9iter_moveE
	.align		8
        /*0060*/ 	.dword	_ZN40_INTERNAL_8dae743c_4_k_cu_a7fc1d31_197304cute7productE
	.align		8
        /*0068*/ 	.dword	_ZN40_INTERNAL_8dae743c_4_k_cu_a7fc1d31_197304cute1_E
	.align		8
        /*0070*/ 	.dword	$str$25
	.align		8
        /*0078*/ 	.dword	$str$26
	.align		8
        /*0080*/ 	.dword	$str$27
	.align		8
        /*0088*/ 	.dword	$str$28


//--------------------- .text._ZN7cutlass13device_kernelINS_4gemm6kernel13GemmUniversalIN4cute5tupleIJiiiiEEENS1_10collective13CollectiveMmaINS1_35MainloopSm100TmaUmmaWarpSpecializedILi4ELi2ELi4ENS5_IJNS4_1CILi4EEENSA_ILi2EEENSA_ILi1EEEEEEEENS5_IJNSA_ILi256EEENSA_ILi128EEESH_EEENS_10bfloat16_tENS5_IJlSD_lEEESJ_SK_NS4_8TiledMMAINS4_8MMA_AtomIJNS4_26SM100_MMA_F16BF16_2x1SM_SSISJ_SJ_fLi256ELi128ELNS4_4UMMA5MajorE0ELSP_0ELNSO_7ScaleInE0ELSQ_0EEEEEENS4_6LayoutINS5_IJSD_SD_SD_EEENS5_IJNSA_ILi0EEESV_SV_EEEEENS5_IJNS4_10UnderscoreESY_SY_EEEEENS4_28SM100_TMA_2SM_LOAD_MULTICASTENS4_14ComposedLayoutINS4_7SwizzleILi3ELi4ELi3EEENS4_18smem_ptr_flag_bitsILi16EEENST_INS5_IJNSA_ILi8EEENSA_ILi64EEEEEENS5_IJS18_SD_EEEEEEEvNS4_8identityES11_S1C_vS1D_EENS_8epilogue10collective18CollectiveEpilogueINS1F_23Sm100TmaWarpSpecializedILi4ELi2ELi32ELb1ELb0EEEJNS5_IJSH_SH_SH_EEENS5_IJNST_ISH_SD_EENST_INSA_ILi32EEESD_EEEEESJ_SK_SJ_SK_NS1F_6fusion15FusionCallbacksIS1J_NS1P_17LinearCombinationISJ_fSJ_fLNS_15FloatRoundStyleE2EEES1K_S1O_JEEENS4_5SM1004TMEM4LOAD26SM100_TMEM_LOAD_32dp32b32xENS4_13SM90_TMA_LOADENS12_INS13_ILi2ELi4ELi3EEES16_NST_INS5_IJS17_S1M_EEENS5_IJS1M_SD_EEEEEEENS4_39AutoVectorizingCopyWithAssumedAlignmentILi128EEENS4_14SM90_TMA_STOREES24_S26_S26_EEEvvEEEEvNT_6ParamsE --------------------------
	.section	.text._ZN7cutlass13device_kernelINS_4gemm6kernel13GemmUniversalIN4cute5tupleIJiiiiEEENS1_10collective13CollectiveMmaINS1_35MainloopSm100TmaUmmaWarpSpecializedILi4ELi2ELi4ENS5_IJNS4_1CILi4EEENSA_ILi2EEENSA_ILi1EEEEEEEENS5_IJNSA_ILi256EEENSA_ILi128EEESH_EEENS_10bfloat16_tENS5_IJlSD_lEEESJ_SK_NS4_8TiledMMAINS4_8MMA_AtomIJNS4_26SM100_MMA_F16BF16_2x1SM_SSISJ_SJ_fLi256ELi128ELNS4_4UMMA5MajorE0ELSP_0ELNSO_7ScaleInE0ELSQ_0EEEEEENS4_6LayoutINS5_IJSD_SD_SD_EEENS5_IJNSA_ILi0EEESV_SV_EEEEENS5_IJNS4_10UnderscoreESY_SY_EEEEENS4_28SM100_TMA_2SM_LOAD_MULTICASTENS4_14ComposedLayoutINS4_7SwizzleILi3ELi4ELi3EEENS4_18smem_ptr_flag_bitsILi16EEENST_INS5_IJNSA_ILi8EEENSA_ILi64EEEEEENS5_IJS18_SD_EEEEEEEvNS4_8identityES11_S1C_vS1D_EENS_8epilogue10collective18CollectiveEpilogueINS1F_23Sm100TmaWarpSpecializedILi4ELi2ELi32ELb1ELb0EEEJNS5_IJSH_SH_SH_EEENS5_IJNST_ISH_SD_EENST_INSA_ILi32EEESD_EEEEESJ_SK_SJ_SK_NS1F_6fusion15FusionCallbacksIS1J_NS1P_17LinearCombinationISJ_fSJ_fLNS_15FloatRoundStyleE2EEES1K_S1O_JEEENS4_5SM1004TMEM4LOAD26SM100_TMEM_LOAD_32dp32b32xENS4_13SM90_TMA_LOADENS12_INS13_ILi2ELi4ELi3EEES16_NST_INS5_IJS17_S1M_EEENS5_IJS1M_SD_EEEEEEENS4_39AutoVectorizingCopyWithAssumedAlignmentILi128EEENS4_14SM90_TMA_STOREES24_S26_S26_EEEvvEEEEvNT_6ParamsE,"ax",@progbits
	.align	128
.text._ZN7cutlass13device_kernelINS_4gemm6kernel13GemmUniversalIN4cute5tupleIJiiiiEEENS1_10collective13CollectiveMmaINS1_35MainloopSm100TmaUmmaWarpSpecializedILi4ELi2ELi4ENS5_IJNS4_1CILi4EEENSA_ILi2EEENSA_ILi1EEEEEEEENS5_IJNSA_ILi256EEENSA_ILi128EEESH_EEENS_10bfloat16_tENS5_IJlSD_lEEESJ_SK_NS4_8TiledMMAINS4_8MMA_AtomIJNS4_26SM100_MMA_F16BF16_2x1SM_SSISJ_SJ_fLi256ELi128ELNS4_4UMMA5MajorE0ELSP_0ELNSO_7ScaleInE0ELSQ_0EEEEEENS4_6LayoutINS5_IJSD_SD_SD_EEENS5_IJNSA_ILi0EEESV_SV_EEEEENS5_IJNS4_10UnderscoreESY_SY_EEEEENS4_28SM100_TMA_2SM_LOAD_MULTICASTENS4_14ComposedLayoutINS4_7SwizzleILi3ELi4ELi3EEENS4_18smem_ptr_flag_bitsILi16EEENST_INS5_IJNSA_ILi8EEENSA_ILi64EEEEEENS5_IJS18_SD_EEEEEEEvNS4_8identityES11_S1C_vS1D_EENS_8epilogue10collective18CollectiveEpilogueINS1F_23Sm100TmaWarpSpecializedILi4ELi2ELi32ELb1ELb0EEEJNS5_IJSH_SH_SH_EEENS5_IJNST_ISH_SD_EENST_INSA_ILi32EEESD_EEEEESJ_SK_SJ_SK_NS1F_6fusion15FusionCallbacksIS1J_NS1P_17LinearCombinationISJ_fSJ_fLNS_15FloatRoundStyleE2EEES1K_S1O_JEEENS4_5SM1004TMEM4LOAD26SM100_TMEM_LOAD_32dp32b32xENS4_13SM90_TMA_LOADENS12_INS13_ILi2ELi4ELi3EEES16_NST_INS5_IJS17_S1M_EEENS5_IJS1M_SD_EEEEEEENS4_39AutoVectorizingCopyWithAssumedAlignmentILi128EEENS4_14SM90_TMA_STOREES24_S26_S26_EEEvvEEEEvNT_6ParamsE:
        .type           _ZN7cutlass13device_kernelINS_4gemm6kernel13GemmUniversalIN4cute5tupleIJiiiiEEENS1_10collective13CollectiveMmaINS1_35MainloopSm100TmaUmmaWarpSpecializedILi4ELi2ELi4ENS5_IJNS4_1CILi4EEENSA_ILi2EEENSA_ILi1EEEEEEEENS5_IJNSA_ILi256EEENSA_ILi128EEESH_EEENS_10bfloat16_tENS5_IJlSD_lEEESJ_SK_NS4_8TiledMMAINS4_8MMA_AtomIJNS4_26SM100_MMA_F16BF16_2x1SM_SSISJ_SJ_fLi256ELi128ELNS4_4UMMA5MajorE0ELSP_0ELNSO_7ScaleInE0ELSQ_0EEEEEENS4_6LayoutINS5_IJSD_SD_SD_EEENS5_IJNSA_ILi0EEESV_SV_EEEEENS5_IJNS4_10UnderscoreESY_SY_EEEEENS4_28SM100_TMA_2SM_LOAD_MULTICASTENS4_14ComposedLayoutINS4_7SwizzleILi3ELi4ELi3EEENS4_18smem_ptr_flag_bitsILi16EEENST_INS5_IJNSA_ILi8EEENSA_ILi64EEEEEENS5_IJS18_SD_EEEEEEEvNS4_8identityES11_S1C_vS1D_EENS_8epilogue10collective18CollectiveEpilogueINS1F_23Sm100TmaWarpSpecializedILi4ELi2ELi32ELb1ELb0EEEJNS5_IJSH_SH_SH_EEENS5_IJNST_ISH_SD_EENST_INSA_ILi32EEESD_EEEEESJ_SK_SJ_SK_NS1F_6fusion15FusionCallbacksIS1J_NS1P_17LinearCombinationISJ_fSJ_fLNS_15FloatRoundStyleE2EEES1K_S1O_JEEENS4_5SM1004TMEM4LOAD26SM100_TMEM_LOAD_32dp32b32xENS4_13SM90_TMA_LOADENS12_INS13_ILi2ELi4ELi3EEES16_NST_INS5_IJS17_S1M_EEENS5_IJS1M_SD_EEEEEEENS4_39AutoVectorizingCopyWithAssumedAlignmentILi128EEENS4_14SM90_TMA_STOREES24_S26_S26_EEEvvEEEEvNT_6ParamsE,@function
        .size           _ZN7cutlass13device_kernelINS_4gemm6kernel13GemmUniversalIN4cute5tupleIJiiiiEEENS1_10collective13CollectiveMmaINS1_35MainloopSm100TmaUmmaWarpSpecializedILi4ELi2ELi4ENS5_IJNS4_1CILi4EEENSA_ILi2EEENSA_ILi1EEEEEEEENS5_IJNSA_ILi256EEENSA_ILi128EEESH_EEENS_10bfloat16_tENS5_IJlSD_lEEESJ_SK_NS4_8TiledMMAINS4_8MMA_AtomIJNS4_26SM100_MMA_F16BF16_2x1SM_SSISJ_SJ_fLi256ELi128ELNS4_4UMMA5MajorE0ELSP_0ELNSO_7ScaleInE0ELSQ_0EEEEEENS4_6LayoutINS5_IJSD_SD_SD_EEENS5_IJNSA_ILi0EEESV_SV_EEEEENS5_IJNS4_10UnderscoreESY_SY_EEEEENS4_28SM100_TMA_2SM_LOAD_MULTICASTENS4_14ComposedLayoutINS4_7SwizzleILi3ELi4ELi3EEENS4_18smem_ptr_flag_bitsILi16EEENST_INS5_IJNSA_ILi8EEENSA_ILi64EEEEEENS5_IJS18_SD_EEEEEEEvNS4_8identityES11_S1C_vS1D_EENS_8epilogue10collective18CollectiveEpilogueINS1F_23Sm100TmaWarpSpecializedILi4ELi2ELi32ELb1ELb0EEEJNS5_IJSH_SH_SH_EEENS5_IJNST_ISH_SD_EENST_INSA_ILi32EEESD_EEEEESJ_SK_SJ_SK_NS1F_6fusion15FusionCallbacksIS1J_NS1P_17LinearCombinationISJ_fSJ_fLNS_15FloatRoundStyleE2EEES1K_S1O_JEEENS4_5SM1004TMEM4LOAD26SM100_TMEM_LOAD_32dp32b32xENS4_13SM90_TMA_LOADENS12_INS13_ILi2ELi4ELi3EEES16_NST_INS5_IJS17_S1M_EEENS5_IJS1M_SD_EEEEEEENS4_39AutoVectorizingCopyWithAssumedAlignmentILi128EEENS4_14SM90_TMA_STOREES24_S26_S26_EEEvvEEEEvNT_6ParamsE,(.L_x_201 - _ZN7cutlass13device_kernelINS_4gemm6kernel13GemmUniversalIN4cute5tupleIJiiiiEEENS1_10collective13CollectiveMmaINS1_35MainloopSm100TmaUmmaWarpSpecializedILi4ELi2ELi4ENS5_IJNS4_1CILi4EEENSA_ILi2EEENSA_ILi1EEEEEEEENS5_IJNSA_ILi256EEENSA_ILi128EEESH_EEENS_10bfloat16_tENS5_IJlSD_lEEESJ_SK_NS4_8TiledMMAINS4_8MMA_AtomIJNS4_26SM100_MMA_F16BF16_2x1SM_SSISJ_SJ_fLi256ELi128ELNS4_4UMMA5MajorE0ELSP_0ELNSO_7ScaleInE0ELSQ_0EEEEEENS4_6LayoutINS5_IJSD_SD_SD_EEENS5_IJNSA_ILi0EEESV_SV_EEEEENS5_IJNS4_10UnderscoreESY_SY_EEEEENS4_28SM100_TMA_2SM_LOAD_MULTICASTENS4_14ComposedLayoutINS4_7SwizzleILi3ELi4ELi3EEENS4_18smem_ptr_flag_bitsILi16EEENST_INS5_IJNSA_ILi8EEENSA_ILi64EEEEEENS5_IJS18_SD_EEEEEEEvNS4_8identityES11_S1C_vS1D_EENS_8epilogue10collective18CollectiveEpilogueINS1F_23Sm100TmaWarpSpecializedILi4ELi2ELi32ELb1ELb0EEEJNS5_IJSH_SH_SH_EEENS5_IJNST_ISH_SD_EENST_INSA_ILi32EEESD_EEEEESJ_SK_SJ_SK_NS1F_6fusion15FusionCallbacksIS1J_NS1P_17LinearCombinationISJ_fSJ_fLNS_15FloatRoundStyleE2EEES1K_S1O_JEEENS4_5SM1004TMEM4LOAD26SM100_TMEM_LOAD_32dp32b32xENS4_13SM90_TMA_LOADENS12_INS13_ILi2ELi4ELi3EEES16_NST_INS5_IJS17_S1M_EEENS5_IJS1M_SD_EEEEEEENS4_39AutoVectorizingCopyWithAssumedAlignmentILi128EEENS4_14SM90_TMA_STOREES24_S26_S26_EEEvvEEEEvNT_6ParamsE)
        .other          _ZN7cutlass13device_kernelINS_4gemm6kernel13GemmUniversalIN4cute5tupleIJiiiiEEENS1_10collective13CollectiveMmaINS1_35MainloopSm100TmaUmmaWarpSpecializedILi4ELi2ELi4ENS5_IJNS4_1CILi4EEENSA_ILi2EEENSA_ILi1EEEEEEEENS5_IJNSA_ILi256EEENSA_ILi128EEESH_EEENS_10bfloat16_tENS5_IJlSD_lEEESJ_SK_NS4_8TiledMMAINS4_8MMA_AtomIJNS4_26SM100_MMA_F16BF16_2x1SM_SSISJ_SJ_fLi256ELi128ELNS4_4UMMA5MajorE0ELSP_0ELNSO_7ScaleInE0ELSQ_0EEEEEENS4_6LayoutINS5_IJSD_SD_SD_EEENS5_IJNSA_ILi0EEESV_SV_EEEEENS5_IJNS4_10UnderscoreESY_SY_EEEEENS4_28SM100_TMA_2SM_LOAD_MULTICASTENS4_14ComposedLayoutINS4_7SwizzleILi3ELi4ELi3EEENS4_18smem_ptr_flag_bitsILi16EEENST_INS5_IJNSA_ILi8EEENSA_ILi64EEEEEENS5_IJS18_SD_EEEEEEEvNS4_8identityES11_S1C_vS1D_EENS_8epilogue10collective18CollectiveEpilogueINS1F_23Sm100TmaWarpSpecializedILi4ELi2ELi32ELb1ELb0EEEJNS5_IJSH_SH_SH_EEENS5_IJNST_ISH_SD_EENST_INSA_ILi32EEESD_EEEEESJ_SK_SJ_SK_NS1F_6fusion15FusionCallbacksIS1J_NS1P_17LinearCombinationISJ_fSJ_fLNS_15FloatRoundStyleE2EEES1K_S1O_JEEENS4_5SM1004TMEM4LOAD26SM100_TMEM_LOAD_32dp32b32xENS4_13SM90_TMA_LOADENS12_INS13_ILi2ELi4ELi3EEES16_NST_INS5_IJS17_S1M_EEENS5_IJS1M_SD_EEEEEEENS4_39AutoVectorizingCopyWithAssumedAlignmentILi128EEENS4_14SM90_TMA_STOREES24_S26_S26_EEEvvEEEEvNT_6ParamsE,@"STO_CUDA_ENTRY STV_DEFAULT"
_ZN7cutlass13device_kernelINS_4gemm6kernel13GemmUniversalIN4cute5tupleIJiiiiEEENS1_10collective13CollectiveMmaINS1_35MainloopSm100TmaUmmaWarpSpecializedILi4ELi2ELi4ENS5_IJNS4_1CILi4EEENSA_ILi2EEENSA_ILi1EEEEEEEENS5_IJNSA_ILi256EEENSA_ILi128EEESH_EEENS_10bfloat16_tENS5_IJlSD_lEEESJ_SK_NS4_8TiledMMAINS4_8MMA_AtomIJNS4_26SM100_MMA_F16BF16_2x1SM_SSISJ_SJ_fLi256ELi128ELNS4_4UMMA5MajorE0ELSP_0ELNSO_7ScaleInE0ELSQ_0EEEEEENS4_6LayoutINS5_IJSD_SD_SD_EEENS5_IJNSA_ILi0EEESV_SV_EEEEENS5_IJNS4_10UnderscoreESY_SY_EEEEENS4_28SM100_TMA_2SM_LOAD_MULTICASTENS4_14ComposedLayoutINS4_7SwizzleILi3ELi4ELi3EEENS4_18smem_ptr_flag_bitsILi16EEENST_INS5_IJNSA_ILi8EEENSA_ILi64EEEEEENS5_IJS18_SD_EEEEEEEvNS4_8identityES11_S1C_vS1D_EENS_8epilogue10collective18CollectiveEpilogueINS1F_23Sm100TmaWarpSpecializedILi4ELi2ELi32ELb1ELb0EEEJNS5_IJSH_SH_SH_EEENS5_IJNST_ISH_SD_EENST_INSA_ILi32EEESD_EEEEESJ_SK_SJ_SK_NS1F_6fusion15FusionCallbacksIS1J_NS1P_17LinearCombinationISJ_fSJ_fLNS_15FloatRoundStyleE2EEES1K_S1O_JEEENS4_5SM1004TMEM4LOAD26SM100_TMEM_LOAD_32dp32b32xENS4_13SM90_TMA_LOADENS12_INS13_ILi2ELi4ELi3EEES16_NST_INS5_IJS17_S1M_EEENS5_IJS1M_SD_EEEEEEENS4_39AutoVectorizingCopyWithAssumedAlignmentILi128EEENS4_14SM90_TMA_STOREES24_S26_S26_EEEvvEEEEvNT_6ParamsE:
[----:B------:R-:W1:Y:S01]  /*0000*/  LDC R1, c[0x0][0x37c] ;  /* 0x0000df00ff017b82 */ /* 0x000e620000000800 */
[----:B------:R-:W2:Y:S01]  /*0010*/  S2R R97, SR_TID.X ;  /* 0x0000000000617919 */ /* 0x000ea20000002100 */
[----:B------:R-:W3:Y:S06]  /*0020*/  LDCU.64 UR8, c[0x0][0x890] ;  /* 0x00011200ff0877ac */ /* 0x000eec0008000a00 */
[----:B------:R-:W4:Y:S01]  /*0030*/  S2UR UR52, SR_CgaCtaId ;  /* 0x00000000003479c3 */ /* 0x000f220000008800 */
[----:B------:R-:W-:Y:S02]  /*0040*/  PRMT R84, RZ, 0x7610, R84 ;  /* 0x00007610ff547816 */ /* 0x000fe40000000054 */
[----:B------:R-:W-:-:S02]  /*0050*/  ELECT P0, URZ, PT ;  /* 0x0000000000ff782f */ /* 0x000fc40003800000 */
[----:B---3--:R-:W-:-:S04]  /*0060*/  ISETP.NE.U32.AND P1, PT, RZ, UR8, PT ;  /* 0x00000008ff007c0c */ /* 0x008fc8000bf25070 */
[----:B------:R-:W-:Y:S01]  /*0070*/  ISETP.NE.AND.EX P2, PT, RZ, UR9, PT, P1 ;  /* 0x00000009ff007c0c */ /* 0x000fe2000bf45310 */
[----:B----4-:R-:W-:Y:S02]  /*0080*/  ULOP3.LUT UR68, UR52, 0x1, URZ, 0xc0, !UPT ;  /* 0x0000000134447892 */ /* 0x010fe4000f8ec0ff */
[----:B------:R-:W-:Y:S01]  /*0090*/  ULOP3.LUT UR69, UR52, 0x1, URZ, 0x3c, !UPT ;  /* 0x0000000134457892 */ /* 0x000fe2000f8e3cff */
[----:B--2---:R-:W-:-:S05]  /*00a0*/  SHF.R.U32.HI R85, RZ, 0x5, R97 ;  /* 0x00000005ff557819 */ /* 0x004fca0000011661 */
[----:B------:R-:W2:Y:S02]  /*00b0*/  SHFL.IDX PT, R0, R85, RZ, 0x1f ;  /* 0x00001fff55007589 */ /* 0x000ea400000e0000 */
[----:B--2---:R-:W-:Y:S02]  /*00c0*/  R2UR UR21, R0 ;  /* 0x00000000001572ca */ /* 0x004fe400000e0000 */
[----:B-1----:R-:W-:Y:S05]  /*00d0*/  @P2 BRA `(.L_x_0) ;  /* 0x0000000000302947 */ /* 0x002fea0003800000 */
[----:B------:R-:W1:Y:S02]  /*00e0*/  LDCU.64 UR4, c[0x0][0x888] ;  /* 0x00011100ff0477ac */ /* 0x000e640008000a00 */
[----:B-1----:R-:W-:-:S04]  /*00f0*/  UISETP.NE.U32.AND UP0, UPT, UR4, URZ, UPT ;  /* 0x000000ff0400728c */ /* 0x002fc8000bf05070 */
[----:B------:R-:W-:-:S09]  /*0100*/  UISETP.NE.AND.EX UP0, UPT, UR5, URZ, UPT, UP0 ;  /* 0x000000ff0500728c */ /* 0x000fd2000bf05300 */
[----:B------:R-:W-:Y:S05]  /*0110*/  BRA.U !UP0, `(.L_x_1) ;  /* 0x0000000108147547 */ /* 0x000fea000b800000 */
[----:B------:R-:W1:Y:S01]  /*0120*/  LDC.64 R2, c[0x0][0x888] ;  /* 0x00022200ff027b82 */ /* 0x000e620000000a00 */
[----:B------:R-:W1:Y:S02]  /*0130*/  LDCU.64 UR4, c[0x0][0x358] ;  /* 0x00006b00ff0477ac */ /* 0x000e640008000a00 */
[----:B-1----:R1:W5:Y:S01]  /*0140*/  LDG.E R41, desc[UR4][R2.64] ;  /* 0x0000000402297981 */ /* 0x002362000c1e1900 */
[----:B------:R-:W-:Y:S01]  /*0150*/  HFMA2 R84, -RZ, RZ, 0, 5.9604644775390625e-08 ;  /* 0x00000001ff547431 */ /* 0x000fe200000001ff */
[----:B------:R-:W-:Y:S05]  /*0160*/  BRA `(.L_x_0) ;  /* 0x00000000000c7947 */ /* 0x000fea0003800000 */
.L_x_1:
[----:B------:R-:W1:Y:S01]  /*0170*/  LDCU UR4, c[0x0][0x880] ;  /* 0x00011000ff0477ac */ /* 0x000e620008000800 */
[----:B------:R-:W-:Y:S01]  /*0180*/  HFMA2 R84, -RZ, RZ, 0, 5.9604644775390625e-08 ;  /* 0x00000001ff547431 */ /* 0x000fe200000001ff */
[----:B-1----:R-:W-:-:S07]  /*0190*/  MOV R41, UR4 ;  /* 0x0000000400297c02 */ /* 0x002fce0008000f00 */
.L_x_0:
[----:B------:R-:W2:Y:S02]  /*01a0*/  LDCU.64 UR4, c[0x0][0x8b0] ;  /* 0x00011600ff0477ac */ /* 0x000ea40008000a00 */
[----:B--2---:R-:W-:-:S04]  /*01b0*/  UISETP.NE.U32.AND UP0, UPT, UR4, URZ, UPT ;  /* 0x000000ff0400728c */ /* 0x004fc8000bf05070 */
[----:B------:R-:W-:-:S09]  /*01c0*/  UISETP.NE.AND.EX UP0, UPT, UR5, URZ, UPT, UP0 ;  /* 0x000000ff0500728c */ /* 0x000fd2000bf05300 */
[----:B------:R-:W-:Y:S05]  /*01d0*/  BRA.U UP0, `(.L_x_2) ;  /* 0x0000000100287547 */ /* 0x000fea000b800000 */
[----:B------:R-:W2:Y:S02]  /*01e0*/  LDCU.64 UR4, c[0x0][0x8a8] ;  /* 0x00011500ff0477ac */ /* 0x000ea40008000a00 */
[----:B--2---:R-:W-:-:S04]  /*01f0*/  UISETP.NE.U32.AND UP0, UPT, UR4, URZ, UPT ;  /* 0x000000ff0400728c */ /* 0x004fc8000bf05070 */
[----:B------:R-:W-:-:S09]  /*0200*/  UISETP.NE.AND.EX UP0, UPT, UR5, URZ, UPT, UP0 ;  /* 0x000000ff0500728c */ /* 0x000fd2000bf05300 */
[----:B------:R-:W-:Y:S05]  /*0210*/  BRA.U !UP0, `(.L_x_3) ;  /* 0x0000000108107547 */ /* 0x000fea000b800000 */
[----:B------:R-:W2:Y:S01]  /*0220*/  LDC.64 R38, c[0x0][0x8a8] ;  /* 0x00022a00ff267b82 */ /* 0x000ea20000000a00 */
[----:B------:R-:W2:Y:S02]  /*0230*/  LDCU.64 UR4, c[0x0][0x358] ;  /* 0x00006b00ff0477ac */ /* 0x000ea40008000a00 */
[----:B--2---:R2:W5:Y:S01]  /*0240*/  LDG.E R38, desc[UR4][R38.64] ;  /* 0x0000000426267981 */ /* 0x004562000c1e1900 */
[----:B------:R-:W-:Y:S05]  /*0250*/  BRA `(.L_x_2) ;  /* 0x0000000000087947 */ /* 0x000fea0003800000 */
.L_x_3:
[----:B------:R-:W2:Y:S02]  /*0260*/  LDCU UR4, c[0x0][0x8a0] ;  /* 0x00011400ff0477ac */ /* 0x000ea40008000800 */
[----:B--2---:R-:W-:Y:S02]  /*0270*/  MOV R38, UR4 ;  /* 0x0000000400267c02 */ /* 0x004fe40008000f00 */
.L_x_2:
[----:B------:R-:W-:Y:S01]  /*0280*/  IMAD.U32 R0, RZ, RZ, UR21 ;  /* 0x00000015ff007e24 */ /* 0x000fe2000f8e00ff */
[----:B------:R-:W-:Y:S04]  /*0290*/  BSSY.RECONVERGENT B0, `(.L_x_4) ;  /* 0x000000c000007945 */ /* 0x000fe80003800200 */
[C---:B------:R-:W-:Y:S02]  /*02a0*/  ISETP.NE.OR P3, PT, R0.reuse, 0x1, !P0 ;  /* 0x000000010000780c */ /* 0x040fe40004765670 */
[----:B------:R-:W-:-:S11]  /*02b0*/  ISETP.NE.OR P2, PT, R0, 0x3, !P0 ;  /* 0x000000030000780c */ /* 0x000fd60004745670 */
[----:B------:R-:W-:Y:S05]  /*02c0*/  @P3 BRA `(.L_x_5) ;  /* 0x0000000000203947 */ /* 0x000fea0003800000 */
[----:B------:R-:W3:Y:S02]  /*02d0*/  LDCU.64 UR4, c[0x0][0x348] ;  /* 0x00006900ff0477ac */ /* 0x000ee40008000a00 */
[----:B---3--:R-:W-:Y:S02]  /*02e0*/  UIADD3 UR6, UP1, UPT, UR4, 0x80, URZ ;  /* 0x0000008004067890 */ /* 0x008fe4000ff3e0ff */
[----:B------:R-:W-:Y:S02]  /*02f0*/  UIADD3 UR4, UP0, UPT, UR4, 0x180, URZ ;  /* 0x0000018004047890 */ /* 0x000fe4000ff1e0ff */
[----:B------:R-:W-:Y:S02]  /*0300*/  UIADD3.X UR7, UPT, UPT, URZ, UR5, URZ, UP1, !UPT ;  /* 0x00000005ff077290 */ /* 0x000fe40008ffe4ff */
[----:B------:R-:W-:-:S07]  /*0310*/  UIADD3.X UR5, UPT, UPT, URZ, UR5, URZ, UP0, !UPT ;  /* 0x00000005ff057290 */ /* 0x000fce00087fe4ff */
[----:B------:R3:W-:Y:S02]  /*0320*/  UTMACCTL.PF [UR6] ;  /* 0x00000000060079b9 */ /* 0x0007e40008040000 */
[----:B------:R3:W-:Y:S02]  /*0330*/  UTMACCTL.PF [UR4] ;  /* 0x00000000040079b9 */ /* 0x0007e40008040000 */
[----:B---3--:R-:W-:Y:S01]  /*0340*/  NOP ;  /* 0x0000000000007918 */ /* 0x008fe20000000000 */
.L_x_5:
[----:B------:R-:W-:Y:S05]  /*0350*/  BSYNC.RECONVERGENT B0 ;  /* 0x0000000000007941 */ /* 0x000fea0003800200 */
.L_x_4:
[----:B------:R-:W-:Y:S04]  /*0360*/  BSSY.RECONVERGENT B0, `(.L_x_6) ;  /* 0x000000a000007945 */ /* 0x000fe80003800200 */
        /* <DEDUP_REMOVED lines=9> */
.L_x_7:
[----:B------:R-:W-:Y:S05]  /*0400*/  BSYNC.RECONVERGENT B0 ;  /* 0x0000000000007941 */ /* 0x000fea0003800200 */
.L_x_6:
[----:B------:R-:W3:Y:S01]  /*0410*/  LDCU.64 UR4, c[0x0][0x888] ;  /* 0x00011100ff0477ac */ /* 0x000ee20008000a00 */
[----:B------:R-:W-:Y:S01]  /*0420*/  ISETP.NE.AND.EX P1, PT, RZ, UR9, PT, P1 ;  /* 0x00000009ff007c0c */ /* 0x000fe2000bf25310 */
[----:B------:R-:W-:Y:S01]  /*0430*/  UPLOP3.LUT UP5, UPT, UPT, UPT, UPT, 0x80, 0x8 ;  /* 0x000000000008789c */ /* 0x000fe20003faf070 */
[----:B---3--:R-:W-:-:S04]  /*0440*/  ISETP.NE.U32.AND P2, PT, RZ, UR4, PT ;  /* 0x00000004ff007c0c */ /* 0x008fc8000bf45070 */
[----:B------:R-:W-:-:S13]  /*0450*/  ISETP.NE.AND.EX P2, PT, RZ, UR5, PT, P2 ;  /* 0x00000005ff007c0c */ /* 0x000fda000bf45320 */
[----:B------:R-:W-:Y:S05]  /*0460*/  @P2 BRA P1, `(.L_x_8) ;  /* 0x0000000000282947 */ /* 0x000fea0000800000 */
[----:B------:R-:W-:Y:S01]  /*0470*/  UISETP.NE.U32.AND UP0, UPT, UR8, URZ, UPT ;  /* 0x000000ff0800728c */ /* 0x000fe2000bf05070 */
[----:B-----5:R-:W-:Y:S01]  /*0480*/  FSETP.NEU.AND P1, PT, R41, RZ, PT ;  /* 0x000000ff2900720b */ /* 0x020fe20003f2d000 */
[----:B------:R-:W-:Y:S02]  /*0490*/  UISETP.NE.U32.AND UP2, UPT, UR4, URZ, UPT ;  /* 0x000000ff0400728c */ /* 0x000fe4000bf45070 */
[----:B------:R-:W-:Y:S02]  /*04a0*/  UISETP.NE.AND.EX UP1, UPT, UR9, URZ, UPT, UP0 ;  /* 0x000000ff0900728c */ /* 0x000fe4000bf25300 */
[----:B------:R-:W-:-:S04]  /*04b0*/  UISETP.NE.AND.EX UP0, UPT, UR5, URZ, UPT, UP2 ;  /* 0x000000ff0500728c */ /* 0x000fc8000bf05320 */
[----:B------:R-:W-:-:S04]  /*04c0*/  USEL UR4, URZ, 0xffffffff, UP0 ;  /* 0xffffffffff047887 */ /* 0x000fc80008000000 */
[----:B------:R-:W-:Y:S01]  /*04d0*/  VOTEU.ANY UP0, P1 ;  /* 0x0000000000ff7886 */ /* 0x000fe20000800100 */
[----:B------:R-:W-:-:S04]  /*04e0*/  @!UP1 USEL UR4, URZ, 0xffffffff, UP0 ;  /* 0xffffffffff049887 */ /* 0x000fc80008000000 */
[----:B------:R-:W-:-:S04]  /*04f0*/  ULOP3.LUT UR4, UR4, 0x1, URZ, 0xc0, !UPT ;  /* 0x0000000104047892 */ /* 0x000fc8000f8ec0ff */
[----:B------:R-:W-:-:S11]  /*0500*/  UISETP.NE.U32.AND UP5, UPT, UR4, 0x1, UPT ;  /* 0x000000010400788c */ /* 0x000fd6000bfa5070 */
.L_x_8:
[----:B------:R-:W3:Y:S01]  /*0510*/  SHFL.IDX PT, R0, R85, RZ, 0x1f ;  /* 0x00001fff55007589 */ /* 0x000ee200000e0000 */
[----:B------:R-:W-:-:S04]  /*0520*/  UISETP.NE.AND UP0, UPT, UR21, 0x2, UPT ;  /* 0x000000021500788c */ /* 0x000fc8000bf05270 */
[----:B------:R-:W-:Y:S02]  /*0530*/  UISETP.EQ.AND UP1, UPT, UR68, URZ, !UP0 ;  /* 0x000000ff4400728c */ /* 0x000fe4000c722270 */
[----:B------:R-:W-:-:S04]  /*0540*/  USEL UR41, URZ, 0x1, UP0 ;  /* 0x00000001ff297887 */ /* 0x000fc80008000000 */
[----:B------:R-:W-:Y:S02]  /*0550*/  PLOP3.LUT P4, PT, P0, PT, UP1, 0x80, 0x8 ;  /* 0x000000000008781c */ /* 0x000fe4000078f018 */
[----:B---3--:R-:W-:-:S13]  /*0560*/  ISETP.NE.AND P1, PT, R0, RZ, PT ;  /* 0x000000ff0000720c */ /* 0x008fda0003f25270 */
[----:B------:R-:W-:Y:S05]  /*0570*/  @P1 BRA `(.L_x_9) ;  /* 0x0000000000541947 */ /* 0x000fea0003800000 */
[----:B------:R-:W-:Y:S01]  /*0580*/  UMOV UR4, 0x400 ;  /* 0x0000040000047882 */ /* 0x000fe20000000000 */
[----:B------:R-:W-:Y:S01]  /*0590*/  UMOV UR8, 0x1 ;  /* 0x0000000100087882 */ /* 0x000fe20000000000 */
[----:B------:R-:W-:Y:S01]  /*05a0*/  UMOV UR6, 0x3 ;  /* 0x0000000300067882 */ /* 0x000fe20000000000 */
[----:B------:R-:W-:Y:S02]  /*05b0*/  ULEA UR4, UR52, UR4, 0x18 ;  /* 0x0000000434047291 */ /* 0x000fe4000f8ec0ff */
[----:B------:R-:W-:-:S04]  /*05c0*/  UIADD3 UR8, UPT, UPT, -UR8, 0x100000, URZ ;  /* 0x0010000008087890 */ /* 0x000fc8000fffe1ff */
[----:B------:R-:W-:Y:S02]  /*05d0*/  USHF.L.U32 UR9, UR8, 0xb, URZ ;  /* 0x0000000b08097899 */ /* 0x000fe400080006ff */
[----:B------:R-:W-:Y:S02]  /*05e0*/  USHF.L.U32 UR8, UR8, 0x1, URZ ;  /* 0x0000000108087899 */ /* 0x000fe400080006ff */
[----:B------:R-:W-:-:S04]  /*05f0*/  UIADD3 UR6, UPT, UPT, -UR6, 0x100000, URZ ;  /* 0x0010000006067890 */ /* 0x000fc8000fffe1ff */
[----:B------:R-:W-:Y:S02]  /*0600*/  USHF.L.U32 UR7, UR6, 0xb, URZ ;  /* 0x0000000b06077899 */ /* 0x000fe400080006ff */
[----:B------:R-:W-:Y:S01]  /*0610*/  USHF.L.U32 UR6, UR6, 0x1, URZ ;  /* 0x0000000106067899 */ /* 0x000fe200080006ff */
[----:B------:R-:W-:Y:S01]  /*0620*/  ELECT P1, URZ, PT ;  /* 0x0000000000ff782f */ /* 0x000fe20003820000 */
[----:B------:R-:W3:Y:S02]  /*0630*/  FENCE.VIEW.ASYNC.S ;  /* 0x00000000000073c6 */ /* 0x000ee40000000000 */
[----:B---3--:R3:W4:Y:S08]  /*0640*/  SYNCS.EXCH.64 URZ, [UR4], UR8 ;  /* 0x0000000804ff75b2 */ /* 0x0087300008000100 */
[----:B------:R3:W1:Y:S01]  /*0650*/  SYNCS.EXCH.64 URZ, [UR4+0x20], UR6 ;  /* 0x0000200604ff75b2 */ /* 0x0006620008000100 */
[----:B------:R3:W1:Y:S01]  /*0660*/  SYNCS.EXCH.64 URZ, [UR4+0x8], UR8 ;  /* 0x0000080804ff75b2 */ /* 0x0006620008000100 */
[----:B------:R3:W1:Y:S01]  /*0670*/  SYNCS.EXCH.64 URZ, [UR4+0x28], UR6 ;  /* 0x0000280604ff75b2 */ /* 0x0006620008000100 */
[----:B------:R3:W1:Y:S01]  /*0680*/  SYNCS.EXCH.64 URZ, [UR4+0x10], UR8 ;  /* 0x0000100804ff75b2 */ /* 0x0006620008000100 */
[----:B------:R3:W1:Y:S01]  /*0690*/  SYNCS.EXCH.64 URZ, [UR4+0x30], UR6 ;  /* 0x0000300604ff75b2 */ /* 0x0006620008000100 */
[----:B------:R3:W1:Y:S01]  /*06a0*/  SYNCS.EXCH.64 URZ, [UR4+0x18], UR8 ;  /* 0x0000180804ff75b2 */ /* 0x0006620008000100 */
[----:B------:R3:W1:Y:S01]  /*06b0*/  SYNCS.EXCH.64 URZ, [UR4+0x38], UR6 ;  /* 0x0000380604ff75b2 */ /* 0x0006620008000100 */
[----:B------:R-:W-:Y:S01]  /*06c0*/  NOP ;  /* 0x0000000000007918 */ /* 0x000fe20000000000 */
.L_x_9:
[----:B------:R-:W2:Y:S01]  /*06d0*/  SHFL.IDX PT, R0, R85, RZ, 0x1f ;  /* 0x00001fff55007589 */ /* 0x000ea200000e0000 */
[----:B------:R-:W-:Y:S01]  /*06e0*/  NOP ;  /* 0x0000000000007918 */ /* 0x000fe20000000000 */
[----:B--2---:R-:W-:-:S13]  /*06f0*/  ISETP.NE.AND P1, PT, R0, 0x1, PT ;  /* 0x000000010000780c */ /* 0x004fda0003f25270 */
[----:B------:R-:W-:Y:S05]  /*0700*/  @P1 BRA `(.L_x_10) ;  /* 0x0000000000541947 */ /* 0x000fea0003800000 */
[----:B---3--:R-:W-:Y:S01]  /*0710*/  UMOV UR4, 0x400 ;  /* 0x0000040000047882 */ /* 0x008fe20000000000 */
        /* <DEDUP_REMOVED lines=10> */
[----:B------:R-:W2:Y:S02]  /*07c0*/  FENCE.VIEW.ASYNC.S ;  /* 0x00000000000073c6 */ /* 0x000ea40000000000 */
[----:B--2---:R2:W3:Y:S08]  /*07d0*/  SYNCS.EXCH.64 URZ, [UR4+0x40], UR8 ;  /* 0x0000400804ff75b2 */ /* 0x0044f00008000100 */
        /* <DEDUP_REMOVED lines=8> */
.L_x_10:
[----:B------:R-:W4:Y:S01]  /*0860*/  SHFL.IDX PT, R0, R85, RZ, 0x1f ;  /* 0x00001fff55007589 */ /* 0x000f2200000e0000 */
[----:B------:R-:W-:Y:S01]  /*0870*/  NOP ;  /* 0x0000000000007918 */ /* 0x000fe20000000000 */
[----:B----4-:R-:W-:-:S13]  /*0880*/  ISETP.NE.AND P1, PT, R0, 0x3, PT ;  /* 0x000000030000780c */ /* 0x010fda0003f25270 */
[----:B------:R-:W-:Y:S05]  /*0890*/  @P1 BRA `(.L_x_11) ;  /* 0x00000000002c1947 */ /* 0x000fea0003800000 */
[----:B--23--:R-:W-:Y:S01]  /*08a0*/  UMOV UR6, 0x400 ;  /* 0x0000040000067882 */ /* 0x00cfe20000000000 */
[----:B------:R-:W-:Y:S01]  /*08b0*/  UMOV UR4, 0x20 ;  /* 0x0000002000047882 */ /* 0x000fe20000000000 */
[----:B------:R-:W-:Y:S02]  /*08c0*/  ULEA UR6, UR52, UR6, 0x18 ;  /* 0x0000000634067291 */ /* 0x000fe4000f8ec0ff */
[----:B------:R-:W-:-:S04]  /*08d0*/  UIADD3 UR4, UPT, UPT, -UR4, 0x100000, URZ ;  /* 0x0010000004047890 */ /* 0x000fc8000fffe1ff */
[----:B------:R-:W-:Y:S02]  /*08e0*/  USHF.L.U32 UR5, UR4, 0xb, URZ ;  /* 0x0000000b04057899 */ /* 0x000fe400080006ff */
[----:B------:R-:W-:Y:S01]  /*08f0*/  USHF.L.U32 UR4, UR4, 0x1, URZ ;  /* 0x0000000104047899 */ /* 0x000fe200080006ff */
[----:B------:R-:W-:Y:S01]  /*0900*/  ELECT P1, URZ, PT ;  /* 0x0000000000ff782f */ /* 0x000fe20003820000 */
[----:B------:R-:W2:Y:S10]  /*0910*/  FENCE.VIEW.ASYNC.S ;  /* 0x00000000000073c6 */ /* 0x000eb40000000000 */
[----:B--2---:R4:W2:Y:S01]  /*0920*/  SYNCS.EXCH.64 URZ, [UR6+0x80], UR4 ;  /* 0x0000800406ff75b2 */ /* 0x0048a20008000100 */
[----:B------:R4:W3:Y:S02]  /*0930*/  SYNCS.EXCH.64 URZ, [UR6+0x88], UR4 ;  /* 0x0000880406ff75b2 */ /* 0x0008e40008000100 */
[----:B----4-:R-:W-:Y:S01]  /*0940*/  NOP ;  /* 0x0000000000007918 */ /* 0x010fe20000000000 */
.L_x_11:
[----:B------:R-:W4:Y:S01]  /*0950*/  SHFL.IDX PT, R0, R85, RZ, 0x1f ;  /* 0x00001fff55007589 */ /* 0x000f2200000e0000 */
[----:B------:R-:W-:Y:S01]  /*0960*/  NOP ;  /* 0x0000000000007918 */ /* 0x000fe20000000000 */
[----:B----4-:R-:W-:-:S13]  /*0970*/  ISETP.NE.AND P1, PT, R0, 0x4, PT ;  /* 0x000000040000780c */ /* 0x010fda0003f25270 */
[----:B------:R-:W-:Y:S05]  /*0980*/  @P1 BRA `(.L_x_12) ;  /* 0x0000000000481947 */ /* 0x000fea0003800000 */
[----:B--23--:R-:W-:Y:S01]  /*0990*/  UMOV UR4, 0x720 ;  /* 0x0000072000047882 */ /* 0x00cfe20000000000 */
[----:B------:R-:W-:Y:S01]  /*09a0*/  UMOV UR6, 0x400 ;  /* 0x0000040000067882 */ /* 0x000fe20000000000 */
[----:B------:R-:W-:Y:S01]  /*09b0*/  USEL UR4, UR4, 0x620, UP5 ;  /* 0x0000062004047887 */ /* 0x000fe2000a800000 */
        /* <DEDUP_REMOVED lines=10> */
[----:B--2---:R4:W2:Y:S08]  /*0a60*/  SYNCS.EXCH.64 URZ, [UR6+0x90], UR8 ;  /* 0x0000900806ff75b2 */ /* 0x0048b00008000100 */
[----:B------:R4:W3:Y:S01]  /*0a70*/  SYNCS.EXCH.64 URZ, [UR6+0xa0], UR4 ;  /* 0x0000a00406ff75b2 */ /* 0x0008e20008000100 */
[----:B------:R4:W1:Y:S01]  /*0a80*/  SYNCS.EXCH.64 URZ, [UR6+0x98], UR8 ;  /* 0x0000980806ff75b2 */ /* 0x0008620008000100 */
[----:B------:R4:W1:Y:S02]  /*0a90*/  SYNCS.EXCH.64 URZ, [UR6+0xa8], UR4 ;  /* 0x0000a80406ff75b2 */ /* 0x0008640008000100 */
[----:B----4-:R-:W-:Y:S01]  /*0aa0*/  NOP ;  /* 0x0000000000007918 */ /* 0x010fe20000000000 */
.L_x_12:
[----:B------:R-:W4:Y:S01]  /*0ab0*/  SHFL.IDX PT, R0, R85, RZ, 0x1f ;  /* 0x00001fff55007589 */ /* 0x000f2200000e0000 */
[----:B------:R-:W-:Y:S01]  /*0ac0*/  NOP ;  /* 0x0000000000007918 */ /* 0x000fe20000000000 */
[----:B----4-:R-:W-:-:S13]  /*0ad0*/  ISETP.NE.AND P1, PT, R0, 0x5, PT ;  /* 0x000000050000780c */ /* 0x010fda0003f25270 */
[----:B------:R-:W-:Y:S05]  /*0ae0*/  @P1 BRA `(.L_x_13) ;  /* 0x0000000000541947 */ /* 0x000fea0003800000 */
[----:B--23--:R-:W-:Y:S01]  /*0af0*/  UMOV UR4, 0x400 ;  /* 0x0000040000047882 */ /* 0x00cfe20000000000 */
        /* <DEDUP_REMOVED lines=14> */
[----:B------:R4:W1:Y:S01]  /*0be0*/  SYNCS.EXCH.64 URZ, [UR4+0xd8], UR8 ;  /* 0x0000d80804ff75b2 */ /* 0x0008620008000100 */
[----:B------:R4:W1:Y:S01]  /*0bf0*/  SYNCS.EXCH.64 URZ, [UR4+0xc0], UR6 ;  /* 0x0000c00604ff75b2 */ /* 0x0008620008000100 */
[----:B------:R4:W1:Y:S01]  /*0c00*/  SYNCS.EXCH.64 URZ, [UR4+0xe0], UR8 ;  /* 0x0000e00804ff75b2 */ /* 0x0008620008000100 */
[----:B------:R4:W1:Y:S01]  /*0c10*/  SYNCS.EXCH.64 URZ, [UR4+0xc8], UR6 ;  /* 0x0000c80604ff75b2 */ /* 0x0008620008000100 */
[----:B------:R4:W1:Y:S02]  /*0c20*/  SYNCS.EXCH.64 URZ, [UR4+0xe8], UR8 ;  /* 0x0000e80804ff75b2 */ /* 0x0008640008000100 */
[----:B----4-:R-:W-:Y:S01]  /*0c30*/  NOP ;  /* 0x0000000000007918 */ /* 0x010fe20000000000 */
.L_x_13:
[----:B------:R-:W4:Y:S01]  /*0c40*/  SHFL.IDX PT, R0, R85, RZ, 0x1f ;  /* 0x00001fff55007589 */ /* 0x000f2200000e0000 */
[----:B------:R-:W-:Y:S01]  /*0c50*/  ISETP.NE.OR P0, PT, RZ, UR21, !P0 ;  /* 0x00000015ff007c0c */ /* 0x000fe2000c705670 */
        /* <DEDUP_REMOVED lines=12> */
[----:B------:R4:W3:Y:S01]  /*0d20*/  SYNCS.EXCH.64 URZ, [UR4+0x100], UR6 ;  /* 0x0001000604ff75b2 */ /* 0x0008e20008000100 */
[----:B------:R4:W1:Y:S01]  /*0d30*/  SYNCS.EXCH.64 URZ, [UR4+0xf8], UR6 ;  /* 0x0000f80604ff75b2 */ /* 0x0008620008000100 */
[----:B------:R4:W1:Y:S02]  /*0d40*/  SYNCS.EXCH.64 URZ, [UR4+0x108], UR6 ;  /* 0x0001080604ff75b2 */ /* 0x0008640008000100 */
[----:B----4-:R-:W-:Y:S01]  /*0d50*/  NOP ;  /* 0x0000000000007918 */ /* 0x010fe20000000000 */
.L_x_14:
[----:B------:R-:W-:Y:S01]  /*0d60*/  VOTEU.ALL UP0, P0 ;  /* 0x0000000000ff7886 */ /* 0x000fe20000000000 */
[----:B--23--:R-:W-:Y:S01]  /*0d70*/  UMOV UR4, 0x20 ;  /* 0x0000002000047882 */ /* 0x00cfe20000000000 */
[----:B------:R-:W2:Y:S01]  /*0d80*/  LDCU UR28, c[0x0][0x36c] ;  /* 0x00006d80ff1c77ac */ /* 0x000ea20008000800 */
[----:B------:R-:W-:Y:S01]  /*0d90*/  NOP ;  /* 0x0000000000007918 */ /* 0x000fe20000000000 */
[----:B------:R-:W-:Y:S01]  /*0da0*/  LOP3.LUT R0, R97, 0x1f, RZ, 0xc0, !PT ;  /* 0x0000001f61007812 */ /* 0x000fe200078ec0ff */
[----:B------:R-:W-:Y:S01]  /*0db0*/  @!UP0 UMOV UR6, 0x400 ;  /* 0x0000040000068882 */ /* 0x000fe20000000000 */
[----:B------:R-:W-:-:S04]  /*0dc0*/  @!UP0 UIADD3 UR4, UPT, UPT, -UR4, 0x100000, URZ ;  /* 0x0010000004048890 */ /* 0x000fc8000fffe1ff */
[----:B------:R-:W-:Y:S02]  /*0dd0*/  @!UP0 USHF.L.U32 UR5, UR4, 0xb, URZ ;  /* 0x0000000b04058899 */ /* 0x000fe400080006ff */
[----:B------:R-:W-:Y:S02]  /*0de0*/  @!UP0 USHF.L.U32 UR4, UR4, 0x1, URZ ;  /* 0x0000000104048899 */ /* 0x000fe400080006ff */
[----:B------:R-:W-:Y:S01]  /*0df0*/  @!UP0 ULEA UR6, UR52, UR6, 0x18 ;  /* 0x0000000634068291 */ /* 0x000fe2000f8ec0ff */
[----:B------:R-:W-:Y:S01]  /*0e00*/  VOTEU.ALL UP0, P0 ;  /* 0x0000000000ff7886 */ /* 0x000fe20000000000 */
[----:B------:R-:W-:Y:S02]  /*0e10*/  UISETP.NE.AND UP6, UPT, UR21, URZ, UPT ;  /* 0x000000ff1500728c */ /* 0x000fe4000bfc5270 */
[----:B--2---:R-:W-:Y:S01]  /*0e20*/  UISETP.EQ.U32.AND UP1, UPT, UR28, 0x1, UPT ;  /* 0x000000011c00788c */ /* 0x004fe2000bf22070 */
[----:B------:R-:W2:Y:S07]  /*0e30*/  FENCE.VIEW.ASYNC.S ;  /* 0x00000000000073c6 */ /* 0x000eae0000000000 */
[----:B--2---:R2:W3:Y:S01]  /*0e40*/  @!UP0 SYNCS.EXCH.64 URZ, [UR6+0x110], UR4 ;  /* 0x0001100406ff85b2 */ /* 0x0044e20008000100 */
[----:B------:R-:W-:Y:S05]  /*0e50*/  BRA.U !UP1, `(.L_x_15) ;  /* 0x0000000109087547 */ /* 0x000fea000b800000 */
[----:B-1-3--:R-:W-:Y:S01]  /*0e60*/  UCGABAR_ARV ;  /* 0x00000000000079c7 */ /* 0x00afe20008000000 */
[----:B------:R-:W-:Y:S05]  /*0e70*/  BRA `(.L_x_16) ;  /* 0x0000000000047947 */ /* 0x000fea0003800000 */
.L_x_15:
[----:B-1-3--:R-:W-:Y:S01]  /*0e80*/  NOP ;  /* 0x0000000000007918 */ /* 0x00afe20000000000 */
.L_x_16:
[----:B------:R-:W1:Y:S01]  /*0e90*/  S2UR UR20, SR_CTAID.Y ;  /* 0x00000000001479c3 */ /* 0x000e620000002600 */
[----:B------:R-:W-:-:S05]  /*0ea0*/  CS2R.32 R86, SR_CgaSize ;  /* 0x0000000000567805 */ /* 0x000fca0000008a00 */
[----:B------:R-:W-:-:S05]  /*0eb0*/  IMAD R86, R86, -0xa0, RZ ;  /* 0xffffff6056567824 */ /* 0x000fca00078e02ff */
[----:B--2---:R-:W-:-:S14]  /*0ec0*/  R2UR UR4, R86 ;  /* 0x00000000560472ca */ /* 0x004fdc00000e0000 */
[----:B------:R-:W2:Y:S01]  /*0ed0*/  LDCU UR4, c[0x0][UR4+0x2b4] ;  /* 0x00005680040477ac */ /* 0x000ea20008000800 */
[----:B------:R-:W-:-:S05]  /*0ee0*/  CS2R.32 R86, SR_CgaSize ;  /* 0x0000000000567805 */ /* 0x000fca0000008a00 */
[----:B------:R-:W-:-:S05]  /*0ef0*/  IMAD R86, R86, -0xa0, RZ ;  /* 0xffffff6056567824 */ /* 0x000fca00078e02ff */
[----:B------:R-:W-:-:S14]  /*0f00*/  R2UR UR5, R86 ;  /* 0x00000000560572ca */ /* 0x000fdc00000e0000 */
[----:B------:R-:W3:Y:S01]  /*0f10*/  LDCU UR5, c[0x0][UR5+0x2b0] ;  /* 0x00005600050577ac */ /* 0x000ee20008000800 */
[----:B------:R-:W4:Y:S01]  /*0f20*/  S2UR UR25, SR_CTAID.X ;  /* 0x00000000001979c3 */ /* 0x000f220000002500 */
[----:B------:R-:W-:-:S05]  /*0f30*/  CS2R.32 R86, SR_CgaSize ;  /* 0x0000000000567805 */ /* 0x000fca0000008a00 */
[----:B------:R-:W-:-:S05]  /*0f40*/  IMAD R86, R86, -0xa0, RZ ;  /* 0xffffff6056567824 */ /* 0x000fca00078e02ff */
[----:B------:R-:W-:-:S14]  /*0f50*/  R2UR UR8, R86 ;  /* 0x00000000560872ca */ /* 0x000fdc00000e0000 */
[----:B------:R-:W3:Y:S01]  /*0f60*/  LDCU UR8, c[0x0][UR8+0x2a4] ;  /* 0x00005480080877ac */ /* 0x000ee20008000800 */
[----:B------:R-:W-:-:S05]  /*0f70*/  CS2R.32 R86, SR_CgaSize ;  /* 0x0000000000567805 */ /* 0x000fca0000008a00 */
[----:B------:R-:W-:-:S05]  /*0f80*/  IMAD R86, R86, -0xa0, RZ ;  /* 0xffffff6056567824 */ /* 0x000fca00078e02ff */
[----:B------:R-:W-:-:S14]  /*0f90*/  R2UR UR63, R86 ;  /* 0x00000000563f72ca */ /* 0x000fdc00000e0000 */
[----:B------:R-:W3:Y:S01]  /*0fa0*/  LDCU UR63, c[0x0][UR63+0x2a0] ;  /* 0x000054003f3f77ac */ /* 0x000ee20008000800 */
[----:B------:R-:W-:Y:S02]  /*0fb0*/  USHF.R.U32.HI UR12, URZ, 0x1, UR52 ;  /* 0x00000001ff0c7899 */ /* 0x000fe40008011634 */
[----:B------:R-:W-:Y:S02]  /*0fc0*/  USHF.R.U32.HI UR11, URZ, 0x2, UR52 ;  /* 0x00000002ff0b7899 */ /* 0x000fe40008011634 */
[----:B------:R-:W-:Y:S01]  /*0fd0*/  USHF.L.U32 UR38, UR52, 0xa, URZ ;  /* 0x0000000a34267899 */ /* 0x000fe200080006ff */
[----:B------:R-:W3:Y:S01]  /*0fe0*/  LDCU UR24, c[0x0][0xb24] ;  /* 0x00016480ff1877ac */ /* 0x000ee20008000800 */
[----:B-1----:R-:W-:Y:S01]  /*0ff0*/  I2FP.F32.U32 R2, UR20 ;  /* 0x0000001400027c45 */ /* 0x002fe20008201000 */
[----:B------:R-:W1:Y:S04]  /*1000*/  LDCU UR42, c[0x0][0xb24] ;  /* 0x00016480ff2a77ac */ /* 0x000e680008000800 */
[----:B--2---:R-:W-:Y:S01]  /*1010*/  FMUL R2, R2, UR4 ;  /* 0x0000000402027c20 */ /* 0x004fe20008400000 */
[----:B------:R-:W-:Y:S01]  /*1020*/  ULOP3.LUT UR4, UR68, 0x4, UR52, 0xf8, !UPT ;  /* 0x0000000444047892 */ /* 0x000fe2000f8ef834 */
[----:B----4-:R-:W-:Y:S01]  /*1030*/  I2FP.F32.U32 R3, UR25 ;  /* 0x0000001900037c45 */ /* 0x010fe20008201000 */
[----:B------:R-:W2:Y:S03]  /*1040*/  LDCU UR27, c[0x0][0xb30] ;  /* 0x00016600ff1b77ac */ /* 0x000ea60008000800 */
[----:B------:R-:W4:Y:S01]  /*1050*/  F2I.U32.TRUNC.NTZ R2, R2 ;  /* 0x0000000200027305 */ /* 0x000f22000020f000 */
[----:B---3--:R-:W-:Y:S01]  /*1060*/  FMUL R3, R3, UR5 ;  /* 0x0000000503037c20 */ /* 0x008fe20008400000 */
[----:B------:R-:W-:-:S02]  /*1070*/  UISETP.GT.U32.AND UP0, UPT, UR4, 0xffff, UPT ;  /* 0x0000ffff0400788c */ /* 0x000fc4000bf04070 */
[----:B------:R-:W-:Y:S02]  /*1080*/  ULOP3.LUT UR5, UR52, 0x3, URZ, 0xc0, !UPT ;  /* 0x0000000334057892 */ /* 0x000fe4000f8ec0ff */
[----:B------:R-:W-:Y:S02]  /*1090*/  USEL UR31, UR4, 0xffff, !UP0 ;  /* 0x0000ffff041f7887 */ /* 0x000fe4000c000000 */
[----:B------:R-:W3:Y:S01]  /*10a0*/  F2I.U32.TRUNC.NTZ R3, R3 ;  /* 0x0000000300037305 */ /* 0x000ee2000020f000 */
[----:B------:R-:W-:Y:S01]  /*10b0*/  UISETP.GT.U32.AND UP1, UPT, UR5, 0xffff, UPT ;  /* 0x0000ffff0500788c */ /* 0x000fe2000bf24070 */
[----:B------:R-:W-:Y:S01]  /*10c0*/  UMOV UR13, 0x11 ;  /* 0x00000011000d7882 */ /* 0x000fe20000000000 */
[----:B------:R-:W-:Y:S02]  /*10d0*/  UMOV UR14, 0x5 ;  /* 0x00000005000e7882 */ /* 0x000fe40000000000 */
[----:B------:R-:W-:Y:S01]  /*10e0*/  USEL UR37, UR5, 0xffff, !UP1 ;  /* 0x0000ffff05257887 */ /* 0x000fe2000c800000 */
[----:B----4-:R-:W-:-:S02]  /*10f0*/  R2UR UR7, R2 ;  /* 0x00000000020772ca */ /* 0x010fc400000e0000 */
[----:B------:R-:W-:Y:S02]  /*1100*/  PRMT R2, RZ, 0x7610, R2 ;  /* 0x00007610ff027816 */ /* 0x000fe40000000002 */
[----:B---3--:R-:W-:Y:S02]  /*1110*/  R2UR UR6, R3 ;  /* 0x00000000030672ca */ /* 0x008fe400000e0000 */
[----:B------:R-:W-:-:S07]  /*1120*/  PRMT R3, RZ, 0x7610, R3 ;  /* 0x00007610ff037816 */ /* 0x000fce0000000003 */
[----:B------:R-:W-:-:S04]  /*1130*/  UIADD3 UR4, UPT, UPT, -UR7, URZ, URZ ;  /* 0x000000ff07047290 */ /* 0x000fc8000fffe1ff */
[----:B------:R-:W-:Y:S02]  /*1140*/  UIMAD UR4, UR8, UR4, UR20 ;  /* 0x00000004080472a4 */ /* 0x000fe4000f8e0214 */
[----:B------:R-:W-:-:S04]  /*1150*/  UIADD3 UR5, UPT, UPT, -UR6, URZ, URZ ;  /* 0x000000ff06057290 */ /* 0x000fc8000fffe1ff */
[----:B------:R-:W-:Y:S01]  /*1160*/  IMAD.U32 R86, RZ, RZ, UR4 ;  /* 0x00000004ff567e24 */ /* 0x000fe2000f8e00ff */
[----:B------:R-:W-:Y:S01]  /*1170*/  UIMAD UR63, UR63, UR5, UR25 ;  /* 0x000000053f3f72a4 */ /* 0x000fe2000f8e0219 */
[----:B-12---:R-:W-:Y:S11]  /*1180*/  BRA.U UP6, `(.L_x_17) ;  /* 0x0000000106687547 */ /* 0x006ff6000b800000 */
[----:B------:R-:W-:Y:S01]  /*1190*/  R2UR UR15, R86 ;  /* 0x00000000560f72ca */ /* 0x000fe200000e0000 */
[----:B------:R-:W-:Y:S02]  /*11a0*/  ULOP3.LUT UR4, UR63, 0x2, URZ, 0x3c, !UPT ;  /* 0x000000023f047892 */ /* 0x000fe4000f8e3cff */
[----:B------:R-:W-:-:S10]  /*11b0*/  ULOP3.LUT UR10, UR63, 0xfffffffe, URZ, 0xc0, !UPT ;  /* 0xfffffffe3f0a7892 */ /* 0x000fd4000f8ec0ff */
[----:B------:R-:W-:Y:S02]  /*11c0*/  UISETP.NE.AND UP0, UPT, UR15, URZ, UPT ;  /* 0x000000ff0f00728c */ /* 0x000fe4000bf05270 */
[----:B------:R-:W-:Y:S02]  /*11d0*/  UISETP.NE.AND UP2, UPT, UR15, 0x1, UPT ;  /* 0x000000010f00788c */ /* 0x000fe4000bf45270 */
[----:B------:R-:W-:Y:S02]  /*11e0*/  UISETP.GT.U32.AND UP4, UPT, UR63, 0x1, UP0 ;  /* 0x000000013f00788c */ /* 0x000fe40008784070 */
[----:B------:R-:W-:Y:S02]  /*11f0*/  UISETP.GT.U32.AND UP3, UPT, UR63, 0x1, UP2 ;  /* 0x000000013f00788c */ /* 0x000fe40009764070 */
[----:B------:R-:W-:Y:S02]  /*1200*/  UISETP.GT.U32.AND UP1, UPT, UR4, 0x1, UP0 ;  /* 0x000000010400788c */ /* 0x000fe40008724070 */
[----:B------:R-:W-:-:S02]  /*1210*/  UISETP.GT.U32.AND UP0, UPT, UR4, 0x1, UP2 ;  /* 0x000000010400788c */ /* 0x000fc40009704070 */
[----:B------:R-:W-:Y:S02]  /*1220*/  USEL UR6, URZ, 0x1, UP4 ;  /* 0x00000001ff067887 */ /* 0x000fe4000a000000 */
[----:B------:R-:W-:Y:S02]  /*1230*/  USEL UR5, URZ, 0x10, UP3 ;  /* 0x00000010ff057887 */ /* 0x000fe40009800000 */
[----:B------:R-:W-:Y:S02]  /*1240*/  USEL UR4, URZ, 0x2, UP4 ;  /* 0x00000002ff047887 */ /* 0x000fe4000a000000 */
[----:B------:R-:W-:Y:S02]  /*1250*/  USEL UR9, URZ, 0x20, UP3 ;  /* 0x00000020ff097887 */ /* 0x000fe40009800000 */
[----:B------:R-:W-:Y:S02]  /*1260*/  USEL UR8, URZ, 0x4, UP1 ;  /* 0x00000004ff087887 */ /* 0x000fe40008800000 */
[----:B------:R-:W-:-:S02]  /*1270*/  UIADD3 UR4, UPT, UPT, UR4, UR5, UR6 ;  /* 0x0000000504047290 */ /* 0x000fc4000fffe006 */
[----:B------:R-:W-:Y:S02]  /*1280*/  USEL UR6, URZ, 0x8, UP1 ;  /* 0x00000008ff067887 */ /* 0x000fe40008800000 */
[----:B------:R-:W-:Y:S02]  /*1290*/  USEL UR7, URZ, 0x40, UP0 ;  /* 0x00000040ff077887 */ /* 0x000fe40008000000 */
[----:B------:R-:W-:Y:S02]  /*12a0*/  UIADD3 UR5, UPT, UPT, UR8, UR9, UR4 ;  /* 0x0000000908057290 */ /* 0x000fe4000fffe004 */
[----:B------:R-:W-:Y:S02]  /*12b0*/  ULEA UR4, UR15, UR10, 0x2 ;  /* 0x0000000a0f047291 */ /* 0x000fe4000f8e10ff */
[----:B------:R-:W-:Y:S02]  /*12c0*/  USEL UR8, URZ, 0x80, UP0 ;  /* 0x00000080ff087887 */ /* 0x000fe40008000000 */
[----:B------:R-:W-:-:S03]  /*12d0*/  UIADD3 UR5, UPT, UPT, UR6, UR7, UR5 ;  /* 0x0000000706057290 */ /* 0x000fc6000fffe005 */
[----:B------:R-:W-:Y:S01]  /*12e0*/  UMOV UR6, 0x3 ;  /* 0x0000000300067882 */ /* 0x000fe20000000000 */
[----:B------:R-:W-:Y:S02]  /*12f0*/  UIADD3 UR5, UPT, UPT, UR5, UR8, URZ ;  /* 0x0000000805057290 */ /* 0x000fe4000fffe0ff */
[----:B------:R-:W-:-:S04]  /*1300*/  USHF.L.U32 UR4, UR6, UR4, URZ ;  /* 0x0000000406047299 */ /* 0x000fc800080006ff */
[----:B------:R-:W-:Y:S02]  /*1310*/  MOV R3, UR5 ;  /* 0x0000000500037c02 */ /* 0x000fe40008000f00 */
[----:B------:R-:W-:-:S07]  /*1320*/  IMAD.U32 R2, RZ, RZ, UR4 ;  /* 0x00000004ff027e24 */ /* 0x000fce000f8e00ff */
.L_x_17:
[----:B------:R-:W1:Y:S01]  /*1330*/  S2UR UR36, SR_CTAID.Z ;  /* 0x00000000002479c3 */ /* 0x000e620000002700 */
[----:B------:R-:W-:Y:S02]  /*1340*/  UISETP.GE.AND UP0, UPT, UR24, 0x1, UPT ;  /* 0x000000011800788c */ /* 0x000fe4000bf06270 */
[----:B------:R-:W-:Y:S02]  /*1350*/  ULOP3.LUT UR37, UR37, 0xffff, URZ, 0xc0, !UPT ;  /* 0x0000ffff25257892 */ /* 0x000fe4000f8ec0ff */
[----:B------:R-:W-:Y:S02]  /*1360*/  ULOP3.LUT UR31, UR31, 0xffff, URZ, 0xc0, !UPT ;  /* 0x0000ffff1f1f7892 */ /* 0x000fe4000f8ec0ff */
[----:B------:R-:W-:Y:S02]  /*1370*/  UISETP.NE.AND UP3, UPT, UR21, 0x2, UPT ;  /* 0x000000021500788c */ /* 0x000fe4000bf65270 */
[----:B------:R-:W-:Y:S02]  /*1380*/  ULOP3.LUT UR57, UR12, 0x1, URZ, 0xc0, !UPT ;  /* 0x000000010c397892 */ /* 0x000fe4000f8ec0ff */
[----:B------:R-:W-:-:S02]  /*1390*/  ULOP3.LUT UR55, UR11, 0x1, URZ, 0xc0, !UPT ;  /* 0x000000010b377892 */ /* 0x000fc4000f8ec0ff */
[----:B------:R-:W-:Y:S02]  /*13a0*/  ULOP3.LUT UR40, UR38, 0x800, URZ, 0xc0, !UPT ;  /* 0x0000080026287892 */ /* 0x000fe4000f8ec0ff */
[----:B------:R-:W-:Y:S02]  /*13b0*/  USHF.L.U32 UR37, UR13, UR37, URZ ;  /* 0x000000250d257299 */ /* 0x000fe400080006ff */
[----:B------:R-:W-:Y:S01]  /*13c0*/  USHF.L.U32 UR31, UR14, UR31, URZ ;  /* 0x0000001f0e1f7299 */ /* 0x000fe200080006ff */
[----:B------:R-:W-:Y:S01]  /*13d0*/  UMOV UR16, UR25 ;  /* 0x0000001900107c82 */ /* 0x000fe20008000000 */
[----:B------:R-:W-:Y:S10]  /*13e0*/  BRA.U !UP0, `(.L_x_18) ;  /* 0x0000000108d47547 */ /* 0x000ff4000b800000 */
[----:B------:R-:W2:Y:S01]  /*13f0*/  LDCU.128 UR12, c[0x0][0xb10] ;  /* 0x00016200ff0c77ac */ /* 0x000ea20008000c00 */
[----:B------:R-:W3:Y:S01]  /*1400*/  LDCU UR6, c[0x0][0x370] ;  /* 0x00006e00ff0677ac */ /* 0x000ee20008000800 */
[----:B------:R-:W4:Y:S01]  /*1410*/  LDCU UR5, c[0x0][0x374] ;  /* 0x00006e80ff0577ac */ /* 0x000f220008000800 */
[----:B------:R-:W1:Y:S01]  /*1420*/  LDCU UR26, c[0x0][0xb0c] ;  /* 0x00016180ff1a77ac */ /* 0x000e620008000800 */
[----:B------:R-:W1:Y:S01]  /*1430*/  LDCU UR4, c[0x0][0xb20] ;  /* 0x00016400ff0477ac */ /* 0x000e620008000800 */
[----:B------:R-:W1:Y:S01]  /*1440*/  LDCU.64 UR8, c[0x0][0xb28] ;  /* 0x00016500ff0877ac */ /* 0x000e620008000a00 */
[----:B--2---:R-:W-:Y:S02]  /*1450*/  UISETP.NE.AND UP0, UPT, UR14, 0x1, UPT ;  /* 0x000000010e00788c */ /* 0x004fe4000bf05270 */
[----:B----4-:R-:W-:Y:S02]  /*1460*/  UIMAD.WIDE.U32 UR10, UR5, UR15, URZ ;  /* 0x0000000f050a72a5 */ /* 0x010fe4000f8e00ff */
[----:B---3--:R-:W-:-:S02]  /*1470*/  UIMAD.WIDE.U32 UR18, UR6, UR12, URZ ;  /* 0x0000000c061272a5 */ /* 0x008fc4000f8e00ff */
[----:B-1----:R-:W-:Y:S02]  /*1480*/  UISETP.NE.AND UP1, UPT, UR26, 0x1, UPT ;  /* 0x000000011a00788c */ /* 0x002fe4000bf25270 */
[----:B------:R-:W-:Y:S01]  /*1490*/  UISETP.NE.AND UP2, UPT, UR24, 0x1, UPT ;  /* 0x000000011800788c */ /* 0x000fe2000bf45270 */
[----:B------:R-:W-:Y:S02]  /*14a0*/  UMOV UR10, UR11 ;  /* 0x0000000b000a7c82 */ /* 0x000fe40008000000 */
[----:B------:R-:W-:Y:S01]  /*14b0*/  UMOV UR18, UR19 ;  /* 0x0000001300127c82 */ /* 0x000fe20008000000 */
[----:B------:R-:W-:Y:S02]  /*14c0*/  @UP0 USHF.R.U32.HI UR5, URZ, UR4, UR10 ;  /* 0x00000004ff050299 */ /* 0x000fe4000801160a */
[----:B------:R-:W-:Y:S02]  /*14d0*/  UIMAD.WIDE.U32 UR22, UR20, UR15, URZ ;  /* 0x0000000f141672a5 */ /* 0x000fe4000f8e00ff */
[----:B------:R-:W-:-:S02]  /*14e0*/  UIMAD.WIDE.U32 UR10, UR5, UR8, URZ ;  /* 0x00000008050a72a5 */ /* 0x000fc4000f8e00ff */
[----:B------:R-:W-:Y:S02]  /*14f0*/  @UP1 USHF.R.U32.HI UR6, URZ, UR13, UR18 ;  /* 0x0000000dff061299 */ /* 0x000fe40008011612 */
[----:B------:R-:W-:Y:S02]  /*1500*/  UIMAD.WIDE.U32 UR16, UR25, UR12, URZ ;  /* 0x0000000c191072a5 */ /* 0x000fe4000f8e00ff */
[----:B------:R-:W-:Y:S01]  /*1510*/  UIMAD.WIDE.U32 UR18, UR6, UR8, URZ ;  /* 0x00000008061272a5 */ /* 0x000fe2000f8e00ff */
[----:B------:R-:W-:Y:S01]  /*1520*/  UMOV UR22, UR23 ;  /* 0x0000001700167c82 */ /* 0x000fe20008000000 */
[----:B------:R-:W-:Y:S01]  /*1530*/  UMOV UR10, UR11 ;  /* 0x0000000b000a7c82 */ /* 0x000fe20008000000 */
[----:B------:R-:W-:Y:S02]  /*1540*/  USHF.R.U32.HI UR22, URZ, UR4, UR22 ;  /* 0x00000004ff167299 */ /* 0x000fe40008011616 */
[----:B------:R-:W-:Y:S02]  /*1550*/  @UP2 USHF.R.U32.HI UR5, URZ, UR9, UR10 ;  /* 0x00000009ff052299 */ /* 0x000fe4000801160a */
[----:B------:R-:W-:Y:S01]  /*1560*/  UMOV UR7, UR19 ;  /* 0x0000001300077c82 */ /* 0x000fe20008000000 */
[----:B------:R-:W-:Y:S01]  /*1570*/  UMOV UR16, UR17 ;  /* 0x0000001100107c82 */ /* 0x000fe20008000000 */
[----:B------:R-:W-:-:S02]  /*1580*/  @UP2 USHF.R.U32.HI UR6, URZ, UR9, UR7 ;  /* 0x00000009ff062299 */ /* 0x000fc40008011607 */
[----:B------:R-:W-:Y:S02]  /*1590*/  USHF.R.U32.HI UR16, URZ, UR13, UR16 ;  /* 0x0000000dff107299 */ /* 0x000fe40008011610 */
[----:B------:R-:W-:Y:S02]  /*15a0*/  USEL UR4, UR20, UR22, !UP0 ;  /* 0x0000001614047287 */ /* 0x000fe4000c000000 */
[----:B------:R-:W-:Y:S02]  /*15b0*/  UIMAD UR7, UR5, UR24, URZ ;  /* 0x00000018050772a4 */ /* 0x000fe4000f8e02ff */
[----:B------:R-:W-:Y:S02]  /*15c0*/  USEL UR5, UR25, UR16, !UP1 ;  /* 0x0000001019057287 */ /* 0x000fe4000c800000 */
[----:B------:R-:W-:Y:S02]  /*15d0*/  UIMAD UR12, UR6, UR24, URZ ;  /* 0x00000018060c72a4 */ /* 0x000fe4000f8e02ff */
[----:B------:R-:W-:-:S02]  /*15e0*/  UISETP.GE.AND UP0, UPT, UR4, UR7, UPT ;  /* 0x000000070400728c */ /* 0x000fc4000bf06270 */
[----:B------:R-:W-:Y:S02]  /*15f0*/  UIMAD.WIDE.U32 UR10, UR4, UR8, URZ ;  /* 0x00000008040a72a5 */ /* 0x000fe4000f8e00ff */
[----:B------:R-:W-:Y:S02]  /*1600*/  UISETP.GE.OR UP0, UPT, UR5, UR12, UP0 ;  /* 0x0000000c0500728c */ /* 0x000fe40008706670 */
[----:B------:R-:W-:Y:S02]  /*1610*/  UIMAD.WIDE.U32 UR12, UR5, UR8, URZ ;  /* 0x00000008050c72a5 */ /* 0x000fe4000f8e00ff */
[----:B------:R-:W-:Y:S01]  /*1620*/  UIADD3 UR10, UPT, UPT, -UR4, URZ, URZ ;  /* 0x000000ff040a7290 */ /* 0x000fe2000fffe1ff */
[----:B------:R-:W-:Y:S01]  /*1630*/  UMOV UR8, UR11 ;  /* 0x0000000b00087c82 */ /* 0x000fe20008000000 */
[----:B------:R-:W-:Y:S02]  /*1640*/  UIADD3 UR16, UPT, UPT, -UR5, URZ, URZ ;  /* 0x000000ff05107290 */ /* 0x000fe4000fffe1ff */
[----:B------:R-:W-:-:S03]  /*1650*/  USHF.R.U32.HI UR8, URZ, UR9, UR8 ;  /* 0x00000009ff087299 */ /* 0x000fc60008011608 */
[----:B------:R-:W-:Y:S01]  /*1660*/  @!UP0 UMOV UR7, UR13 ;  /* 0x0000000d00078c82 */ /* 0x000fe20008000000 */
[----:B------:R-:W-:Y:S02]  /*1670*/  UIMAD UR20, UR14, UR10, UR20 ;  /* 0x0000000a0e1472a4 */ /* 0x000fe4000f8e0214 */
[----:B------:R-:W-:Y:S02]  /*1680*/  USEL UR8, UR4, UR8, !UP2 ;  /* 0x0000000804087287 */ /* 0x000fe4000d000000 */
[----:B------:R-:W-:Y:S02]  /*1690*/  @!UP0 USHF.R.U32.HI UR7, URZ, UR9, UR7 ;  /* 0x00000009ff078299 */ /* 0x000fe40008011607 */
[----:B------:R-:W-:Y:S02]  /*16a0*/  UIADD3 UR9, UPT, UPT, -UR8, URZ, URZ ;  /* 0x000000ff08097290 */ /* 0x000fe4000fffe1ff */
[----:B------:R-:W-:Y:S02]  /*16b0*/  @!UP0 USEL UR7, UR5, UR7, !UP2 ;  /* 0x0000000705078287 */ /* 0x000fe4000d000000 */
[----:B------:R-:W-:-:S02]  /*16c0*/  UIMAD UR9, UR24, UR9, UR4 ;  /* 0x00000009180972a4 */ /* 0x000fc4000f8e0204 */
[----:B------:R-:W-:Y:S02]  /*16d0*/  @!UP0 UIADD3 UR8, UPT, UPT, UR8, -UR7, URZ ;  /* 0x8000000708088290 */ /* 0x000fe4000fffe0ff */
[----:B------:R-:W-:Y:S02]  /*16e0*/  @!UP0 UIMAD UR6, UR9, UR6, UR7 ;  /* 0x00000006090682a4 */ /* 0x000fe4000f8e0207 */
[----:B------:R-:W-:Y:S02]  /*16f0*/  @!UP0 UIMAD UR4, UR8, UR24, UR5 ;  /* 0x00000018080482a4 */ /* 0x000fe4000f8e0205 */
[----:B------:R-:W-:Y:S02]  /*1700*/  UIMAD UR16, UR26, UR16, UR25 ;  /* 0x000000101a1072a4 */ /* 0x000fe4000f8e0219 */
[----:B------:R-:W-:Y:S01]  /*1710*/  UIMAD UR20, UR4, UR14, UR20 ;  /* 0x0000000e041472a4 */ /* 0x000fe2000f8e0214 */
[----:B------:R-:W-:Y:S02]  /*1720*/  @!UP0 UMOV UR5, UR6 ;  /* 0x0000000600058c82 */ /* 0x000fe40008000000 */
[----:B------:R-:W-:-:S12]  /*1730*/  UIMAD UR16, UR5, UR26, UR16 ;  /* 0x0000001a051072a4 */ /* 0x000fd8000f8e0210 */
.L_x_18:
[----:B------:R-:W-:-:S09]  /*1740*/  UISETP.NE.AND UP0, UPT, UR27, 0x1, UPT ;  /* 0x000000011b00788c */ /* 0x000fd2000bf05270 */
[----:B------:R-:W-:Y:S05]  /*1750*/  BRA.U UP0, `(.L_x_19) ;  /* 0x0000000100447547 */ /* 0x000fea000b800000 */
[----:B------:R-:W2:Y:S01]  /*1760*/  LDCU.128 UR8, c[0x0][0xb10] ;  /* 0x00016200ff0877ac */ /* 0x000ea20008000c00 */
[----:B------:R-:W3:Y:S01]  /*1770*/  LDCU UR12, c[0x0][0xb0c] ;  /* 0x00016180ff0c77ac */ /* 0x000ee20008000800 */
[----:B------:R-:W4:Y:S01]  /*1780*/  LDCU UR13, c[0x0][0xb20] ;  /* 0x00016400ff0d77ac */ /* 0x000f220008000800 */
[----:B--2---:R-:W-:Y:S02]  /*1790*/  UIMAD.WIDE.U32 UR6, UR16, UR8, URZ ;  /* 0x00000008100672a5 */ /* 0x004fe4000f8e00ff */
[----:B------:R-:W-:Y:S02]  /*17a0*/  UIMAD.WIDE.U32 UR4, UR20, UR11, URZ ;  /* 0x0000000b140472a5 */ /* 0x000fe4000f8e00ff */
[----:B---3--:R-:W-:Y:S02]  /*17b0*/  UISETP.NE.AND UP1, UPT, UR12, 0x1, UPT ;  /* 0x000000010c00788c */ /* 0x008fe4000bf25270 */
[----:B------:R-:W-:Y:S01]  /*17c0*/  UISETP.NE.AND UP0, UPT, UR10, 0x1, UPT ;  /* 0x000000010a00788c */ /* 0x000fe2000bf05270 */
[----:B------:R-:W-:-:S02]  /*17d0*/  UMOV UR6, UR7 ;  /* 0x0000000700067c82 */ /* 0x000fc40008000000 */
[----:B------:R-:W-:Y:S01]  /*17e0*/  UMOV UR4, UR5 ;  /* 0x0000000500047c82 */ /* 0x000fe20008000000 */
[----:B------:R-:W-:Y:S02]  /*17f0*/  USHF.R.U32.HI UR9, URZ, UR9, UR6 ;  /* 0x00000009ff097299 */ /* 0x000fe40008011606 */
[----:B----4-:R-:W-:Y:S02]  /*1800*/  USHF.R.U32.HI UR4, URZ, UR13, UR4 ;  /* 0x0000000dff047299 */ /* 0x010fe40008011604 */
[----:B------:R-:W-:Y:S02]  /*1810*/  USEL UR5, UR16, UR9, !UP1 ;  /* 0x0000000910057287 */ /* 0x000fe4000c800000 */
[----:B------:R-:W-:-:S04]  /*1820*/  USEL UR4, UR20, UR4, !UP0 ;  /* 0x0000000414047287 */ /* 0x000fc8000c000000 */
[----:B------:R-:W-:Y:S02]  /*1830*/  UIADD3 UR6, UPT, UPT, -UR4, UR5, URZ ;  /* 0x0000000504067290 */ /* 0x000fe4000fffe1ff */
[----:B------:R-:W-:Y:S02]  /*1840*/  UIADD3 UR4, UPT, UPT, UR4, -UR5, URZ ;  /* 0x8000000504047290 */ /* 0x000fe4000fffe0ff */
[----:B------:R-:W-:Y:S02]  /*1850*/  UIMAD UR20, UR6, UR10, UR20 ;  /* 0x0000000a061472a4 */ /* 0x000fe4000f8e0214 */
[----:B------:R-:W-:-:S12]  /*1860*/  UIMAD UR16, UR4, UR12, UR16 ;  /* 0x0000000c041072a4 */ /* 0x000fd8000f8e0210 */
.L_x_19:
[----:B------:R-:W-:-:S09]  /*1870*/  UISETP.EQ.U32.AND UP0, UPT, UR28, 0x1, UPT ;  /* 0x000000011c00788c */ /* 0x000fd2000bf02070 */
[----:B------:R-:W-:Y:S05]  /*1880*/  BRA.U !UP0, `(.L_x_20) ;  /* 0x00000001080c7547 */ /* 0x000fea000b800000 */
[----:B------:R-:W-:Y:S01]  /*1890*/  UCGABAR_WAIT ;  /* 0x0000000000007dc7 */ /* 0x000fe20008000000 */
[----:B------:R-:W-:Y:S01]  /*18a0*/  CCTL.IVALL ;  /* 0x00000000ff00798f */ /* 0x000fe20002000000 */
[----:B------:R-:W-:Y:S05]  /*18b0*/  BRA `(.L_x_21) ;  /* 0x0000000000047947 */ /* 0x000fea0003800000 */
.L_x_20:
[----:B------:R-:W-:Y:S06]  /*18c0*/  BAR.SYNC.DEFER_BLOCKING 0x0 ;  /* 0x0000000000007b1d */ /* 0x000fec0000010000 */
.L_x_21:
[----:B------:R-:W-:Y:S05]  /*18d0*/  BRA.U UP3, `(.L_x_22) ;  /* 0x0000001503907547 */ /* 0x000fea000b800000 */
[----:B------:R-:W2:Y:S01]  /*18e0*/  LDCU UR6, c[0x0][0x38c] ;  /* 0x00007180ff0677ac */ /* 0x000ea20008000800 */
[----:B------:R-:W-:Y:S01]  /*18f0*/  PLOP3.LUT P2, PT, PT, PT, UP5, 0x80, 0x8 ;  /* 0x000000000008781c */ /* 0x000fe20003f4f058 */
[----:B------:R-:W-:Y:S01]  /*1900*/  IMAD.MOV.U32 R12, RZ, RZ, 0x1 ;  /* 0x00000001ff0c7424 */ /* 0x000fe200078e00ff */
[----:B------:R-:W-:Y:S01]  /*1910*/  ISETP.NE.AND P3, PT, R0, RZ, P4 ;  /* 0x000000ff0000720c */ /* 0x000fe20002765270 */
[----:B------:R-:W-:Y:S01]  /*1920*/  USHF.L.U32 UR7, UR25, 0x6, URZ ;  /* 0x0000000619077899 */ /* 0x000fe200080006ff */
[----:B------:R-:W-:Y:S01]  /*1930*/  PLOP3.LUT P2, PT, P2, PT, PT, 0x8, 0x80 ;  /* 0x000000000080781c */ /* 0x000fe2000174e170 */
[----:B------:R-:W-:Y:S01]  /*1940*/  USHF.L.U32 UR8, UR25, 0x7, URZ ;  /* 0x0000000719087899 */ /* 0x000fe200080006ff */
[----:B------:R-:W-:Y:S01]  /*1950*/  CS2R R10, SRZ ;  /* 0x00000000000a7805 */ /* 0x000fe2000001ff00 */
[----:B------:R-:W-:Y:S01]  /*1960*/  UISETP.NE.AND UP1, UPT, UR21, URZ, UPT ;  /* 0x000000ff1500728c */ /* 0x000fe2000bf25270 */
[----:B------:R-:W-:Y:S01]  /*1970*/  IMAD.MOV.U32 R9, RZ, RZ, RZ ;  /* 0x000000ffff097224 */ /* 0x000fe200078e00ff */
[----:B------:R-:W3:Y:S01]  /*1980*/  LDCU UR50, c[0x0][0x370] ;  /* 0x00006e00ff3277ac */ /* 0x000ee20008000800 */
[----:B------:R-:W-:Y:S01]  /*1990*/  IMAD.MOV.U32 R8, RZ, RZ, 0x1 ;  /* 0x00000001ff087424 */ /* 0x000fe200078e00ff */
[----:B------:R-:W-:Y:S01]  /*19a0*/  USEL UR39, UR41, 0x2, UP1 ;  /* 0x0000000229277887 */ /* 0x000fe20008800000 */
[----:B------:R-:W4:Y:S01]  /*19b0*/  LDCU.64 UR46, c[0x0][0x348] ;  /* 0x00006900ff2e77ac */ /* 0x000f220008000a00 */
[----:B--2---:R-:W-:-:S02]  /*19c0*/  UIADD3 UR5, UPT, UPT, UR6, 0x7f, URZ ;  /* 0x0000007f06057890 */ /* 0x004fc4000fffe0ff */
[----:B------:R-:W-:Y:S02]  /*19d0*/  UIADD3 UR58, UPT, UPT, UR6, 0xfe, URZ ;  /* 0x000000fe063a7890 */ /* 0x000fe4000fffe0ff */
[----:B------:R-:W-:Y:S01]  /*19e0*/  USHF.R.S32.HI UR4, URZ, 0x1f, UR5 ;  /* 0x0000001fff047899 */ /* 0x000fe20008011405 */
[----:B------:R-:W2:Y:S03]  /*19f0*/  LDCU UR49, c[0x0][0x374] ;  /* 0x00006e80ff3177ac */ /* 0x000ea60008000800 */
[----:B------:R-:W-:Y:S02]  /*1a00*/  ULEA.HI UR4, UR4, UR5, URZ, 0x7 ;  /* 0x0000000504047291 */ /* 0x000fe4000f8f38ff */
[----:B------:R-:W-:Y:S02]  /*1a10*/  UIADD3 UR5, UPT, UPT, UR6, -0x1, URZ ;  /* 0xffffffff06057890 */ /* 0x000fe4000fffe0ff */
[----:B------:R-:W-:-:S02]  /*1a20*/  USHF.R.S32.HI UR53, URZ, 0x7, UR4 ;  /* 0x00000007ff357899 */ /* 0x000fc40008011404 */
[----:B------:R-:W-:Y:S02]  /*1a30*/  UISETP.GE.U32.AND UP2, UPT, UR5, -0xff, UPT ;  /* 0xffffff010500788c */ /* 0x000fe4000bf46070 */
[----:B------:R-:W-:Y:S02]  /*1a40*/  UISETP.LT.U32.AND UP0, UPT, UR53, 0x4, UPT ;  /* 0x000000043500788c */ /* 0x000fe4000bf01070 */
[----:B------:R-:W-:Y:S02]  /*1a50*/  ULOP3.LUT UR6, UR7, 0x40, URZ, 0xc0, !UPT ;  /* 0x0000004007067892 */ /* 0x000fe4000f8ec0ff */
[----:B------:R-:W-:Y:S02]  /*1a60*/  USEL UR51, UR53, 0x4, UP0 ;  /* 0x0000000435337887 */ /* 0x000fe40008000000 */
[----:B------:R-:W-:Y:S02]  /*1a70*/  ULOP3.LUT UR5, UR8, 0x80, URZ, 0xc0, !UPT ;  /* 0x0000008008057892 */ /* 0x000fe4000f8ec0ff */
[----:B------:R-:W-:-:S02]  /*1a80*/  UIADD3 UR4, UPT, UPT, UR51, -0x1, URZ ;  /* 0xffffffff33047890 */ /* 0x000fc4000fffe0ff */
[----:B------:R-:W-:Y:S02]  /*1a90*/  @UP2 UIADD3 UR4, UPT, UPT, UR51, URZ, URZ ;  /* 0x000000ff33042290 */ /* 0x000fe4000fffe0ff */
[----:B------:R-:W-:Y:S02]  /*1aa0*/  ULEA UR57, UR57, UR6, 0x5 ;  /* 0x0000000639397291 */ /* 0x000fe4000f8e28ff */
[----:B------:R-:W-:Y:S02]  /*1ab0*/  ULEA UR55, UR55, UR5, 0x6 ;  /* 0x0000000537377291 */ /* 0x000fe4000f8e30ff */
[----:B------:R-:W-:Y:S02]  /*1ac0*/  UIADD3 UR56, UPT, UPT, UR53, -UR51, URZ ;  /* 0x8000003335387290 */ /* 0x000fe4000fffe0ff */
[----:B------:R-:W-:Y:S02]  /*1ad0*/  UIADD3 UR41, UPT, UPT, UR4, 0x1, URZ ;  /* 0x0000000104297890 */ /* 0x000fe4000fffe0ff */
[----:B------:R-:W-:Y:S01]  /*1ae0*/  UIADD3 UR54, UPT, UPT, -UR4, URZ, URZ ;  /* 0x000000ff04367290 */ /* 0x000fe2000fffe1ff */
[----:B--234-:R-:W-:-:S11]  /*1af0*/  UMOV UR29, URZ ;  /* 0x000000ff001d7c82 */ /* 0x01cfd60008000000 */
.L_x_46:
[----:B------:R-:W-:Y:S01]  /*1b00*/  UISETP.NE.AND UP0, UPT, UR52, URZ, UPT ;  /* 0x000000ff3400728c */ /* 0x000fe2000bf05270 */
[----:B------:R-:W2:Y:S08]  /*1b10*/  S2UR UR52, SR_CgaCtaId ;  /* 0x00000000003479c3 */ /* 0x000eb00000008800 */
[----:B-1-3--:R-:W-:Y:S05]  /*1b20*/  BRA.U UP0, `(.L_x_23) ;  /* 0x0000000100347547 */ /* 0x00afea000b800000 */
[----:B------:R-:W3:Y:S01]  /*1b30*/  S2R R0, SR_CgaCtaId ;  /* 0x0000000000007919 */ /* 0x000ee20000008800 */
[----:B------:R-:W-:Y:S02]  /*1b40*/  MOV R3, 0x400 ;  /* 0x0000040000037802 */ /* 0x000fe40000000f00 */
[----:B------:R-:W-:Y:S02]  /*1b50*/  SHF.L.U32 R2, R8, 0x1f, RZ ;  /* 0x0000001f08027819 */ /* 0x000fe400000006ff */
[----:B---3--:R-:W-:-:S05]  /*1b60*/  LEA R0, R0, R3, 0x18 ;  /* 0x0000000300007211 */ /* 0x008fca00078ec0ff */
[----:B------:R-:W-:-:S04]  /*1b70*/  IMAD R3, R9, 0x8, R0 ;  /* 0x0000000809037824 */ /* 0x000fc800078e0200 */
[----:B------:R-:W3:Y:S02]  /*1b80*/  SYNCS.PHASECHK.TRANS64.TRYWAIT P0, [R3+URZ+0x100], R2 ;  /* 0x00010002030075a7 */ /* 0x000ee400080011ff */
[----:B---3--:R-:W-:Y:S05]  /*1b90*/  @!P0 BRA `(.L_x_24) ;  /* 0x0000008000f48947 */ /* 0x008fea0003800000 */
.L_x_153:
[----:B------:R-:W-:Y:S01]  /*1ba0*/  VIADD R9, R9, 0x1 ;  /* 0x0000000109097836 */ /* 0x000fe20000000000 */
[----:B------:R3:W-:Y:S04]  /*1bb0*/  SYNCS.ARRIVE.TRANS64.A1T0 RZ, [R3+URZ+0xf0], RZ ;  /* 0x0000f0ff03ff79a7 */ /* 0x0007e800081000ff */
[----:B------:R-:W-:-:S04]  /*1bc0*/  ISETP.NE.AND P0, PT, R9, 0x2, PT ;  /* 0x000000020900780c */ /* 0x000fc80003f05270 */
[----:B------:R-:W-:Y:S02]  /*1bd0*/  SEL R9, R9, RZ, P0 ;  /* 0x000000ff09097207 */ /* 0x000fe40000000000 */
[----:B---3--:R-:W-:-:S04]  /*1be0*/  SEL R3, RZ, 0x1, P0 ;  /* 0x00000001ff037807 */ /* 0x008fc80000000000 */
[----:B------:R-:W-:Y:S02]  /*1bf0*/  LOP3.LUT R8, R8, R3, RZ, 0x3c, !PT ;  /* 0x0000000308087212 */ /* 0x000fe400078e3cff */
.L_x_23:
[----:B------:R-:W-:Y:S01]  /*1c00*/  UMOV UR21, 0x400 ;  /* 0x0000040000157882 */ /* 0x000fe20000000000 */
[----:B------:R-:W-:Y:S01]  /*1c10*/  SHF.L.U32 R0, R12, 0x1f, RZ ;  /* 0x0000001f0c007819 */ /* 0x000fe200000006ff */
[----:B--2---:R-:W-:Y:S02]  /*1c20*/  ULEA UR21, UR52, UR21, 0x18 ;  /* 0x0000001534157291 */ /* 0x004fe4000f8ec0ff */
[----:B------:R-:W-:Y:S02]  /*1c30*/  UISETP.GE.U32.AND UP0, UPT, UR58, 0xff, UPT ;  /* 0x000000ff3a00788c */ /* 0x000fe4000bf06070 */
[----:B------:R-:W-:Y:S02]  /*1c40*/  ULEA UR4, UR29, UR21, 0x3 ;  /* 0x000000151d047291 */ /* 0x000fe4000f8e18ff */
[----:B------:R-:W-:Y:S01]  /*1c50*/  ULEA UR19, UR20, UR57, 0x7 ;  /* 0x0000003914137291 */ /* 0x000fe2000f8e38ff */
[----:B------:R-:W-:-:S06]  /*1c60*/  UMOV UR13, URZ ;  /* 0x000000ff000d7c82 */ /* 0x000fcc0008000000 */
[----:B------:R2:W3:Y:S01]  /*1c70*/  SYNCS.PHASECHK.TRANS64.TRYWAIT P1, [UR4+0x20], R0 ;  /* 0x00002000ff0075a7 */ /* 0x0004e20008021104 */
[----:B------:R-:W-:-:S04]  /*1c80*/  ULEA.HI UR4, UR16, UR16, URZ, 0x1 ;  /* 0x0000001010047291 */ /* 0x000fc8000f8f08ff */
[----:B------:R-:W-:-:S04]  /*1c90*/  USHF.L.U32 UR4, UR4, 0x7, URZ ;  /* 0x0000000704047899 */ /* 0x000fc800080006ff */
[----:B------:R-:W-:-:S04]  /*1ca0*/  ULOP3.LUT UR35, UR4, 0xffffff00, URZ, 0xc0, !UPT ;  /* 0xffffff0004237892 */ /* 0x000fc8000f8ec0ff */
[----:B------:R-:W-:Y:S01]  /*1cb0*/  UIADD3 UR35, UPT, UPT, UR55, UR35, URZ ;  /* 0x0000002337237290 */ /* 0x000fe2000fffe0ff */
[----:B------:R-:W-:Y:S11]  /*1cc0*/  BRA.U !UP0, `(.L_x_25) ;  /* 0x0000000508187547 */ /* 0x000ff6000b800000 */
[----:B------:R-:W-:Y:S01]  /*1cd0*/  UMOV UR30, UR54 ;  /* 0x00000036001e7c82 */ /* 0x000fe20008000000 */
[----:B------:R-:W-:Y:S01]  /*1ce0*/  UMOV UR6, UR29 ;  /* 0x0000001d00067c82 */ /* 0x000fe20008000000 */
[----:B------:R-:W-:-:S05]  /*1cf0*/  UMOV UR26, 0x40 ;  /* 0x00000040001a7882 */ /* 0x000fca0000000000 */
.L_x_33:
[----:B------:R-:W-:Y:S01]  /*1d00*/  ULEA UR5, UR6, UR21, 0x3 ;  /* 0x0000001506057291 */ /* 0x000fe2000f8e18ff */
[----:B---3--:R-:W-:Y:S01]  /*1d10*/  @P4 MOV R2, 0x18000 ;  /* 0x0001800000024802 */ /* 0x008fe20000000f00 */
[----:B-123--:R-:W-:Y:S10]  /*1d20*/  @P1 BRA `(.L_x_26) ;  /* 0x00000000000c1947 */ /* 0x00eff40003800000 */
[----:B------:R-:W-:-:S04]  /*1d30*/  SHF.L.U32 R3, R12, 0x1f, RZ ;  /* 0x0000001f0c037819 */ /* 0x000fc800000006ff */
[----:B------:R-:W3:Y:S02]  /*1d40*/  SYNCS.PHASECHK.TRANS64.TRYWAIT P0, [UR5+0x20], R3 ;  /* 0x00002003ff0075a7 */ /* 0x000ee40008001105 */
[----:B---3--:R-:W-:Y:S05]  /*1d50*/  @!P0 BRA `(.L_x_27) ;  /* 0x0000008000988947 */ /* 0x008fea0003800000 */
.L_x_26:
[----:B------:R3:W-:Y:S01]  /*1d60*/  @P4 SYNCS.ARRIVE.TRANS64 RZ, [UR5], R2 ;  /* 0x00000002ffff49a7 */ /* 0x0007e20008000005 */
[----:B------:R-:W-:Y:S02]  /*1d70*/  ULOP3.LUT UR4, UR39, 0x2, URZ, 0xfc, !UPT ;  /* 0x0000000227047892 */ /* 0x000fe4000f8efcff */
[----:B------:R-:W-:Y:S02]  /*1d80*/  UIADD3 UR30, UPT, UPT, UR30, 0x1, URZ ;  /* 0x000000011e1e7890 */ /* 0x000fe4000fffe0ff */
[----:B------:R-:W-:Y:S02]  /*1d90*/  UISETP.NE.AND UP0, UPT, UR4, 0x2, UPT ;  /* 0x000000020400788c */ /* 0x000fe4000bf05270 */
[----:B------:R-:W-:-:S07]  /*1da0*/  UISETP.NE.AND UP2, UPT, UR30, 0x1, UPT ;  /* 0x000000011e00788c */ /* 0x000fce000bf45270 */
[----:B------:R-:W-:Y:S05]  /*1db0*/  BRA.U UP0, `(.L_x_28) ;  /* 0x0000000100047547 */ /* 0x000fea000b800000 */
[----:B-1----:R-:W-:Y:S05]  /*1dc0*/  BPT.TRAP 0x1 ;  /* 0x000000040000795c */ /* 0x002fea0000300000 */
.L_x_28:
[----:B------:R-:W-:Y:S04]  /*1dd0*/  BSSY.RECONVERGENT B0, `(.L_x_29) ;  /* 0x0000003000007945 */ /* 0x000fe80003800200 */
[----:B------:R-:W-:Y:S05]  /*1de0*/  @!P3 BRA `(.L_x_30) ;  /* 0x000000000004b947 */ /* 0x000fea0003800000 */
[----:B-1----:R-:W-:Y:S05]  /*1df0*/  BPT.TRAP 0x1 ;  /* 0x000000040000795c */ /* 0x002fea0000300000 */
.L_x_30:
[----:B-1----:R-:W-:Y:S05]  /*1e00*/  BSYNC.RECONVERGENT B0 ;  /* 0x0000000000007941 */ /* 0x002fea0003800200 */
.L_x_29:
[----:B------:R-:W-:Y:S01]  /*1e10*/  UIADD3 UR4, UPT, UPT, UR6, 0x1, URZ ;  /* 0x0000000106047890 */ /* 0x000fe2000fffe0ff */
[----:B------:R-:W-:Y:S01]  /*1e20*/  BSSY.RECONVERGENT B0, `(.L_x_31) ;  /* 0x000002c000007945 */ /* 0x000fe20003800200 */
[----:B------:R-:W-:Y:S02]  /*1e30*/  ELECT P0, URZ, PT ;  /* 0x0000000000ff782f */ /* 0x000fe40003800000 */
[----:B------:R-:W-:-:S04]  /*1e40*/  UISETP.NE.AND UP0, UPT, UR4, 0x4, UPT ;  /* 0x000000040400788c */ /* 0x000fc8000bf05270 */
[----:B------:R-:W-:Y:S02]  /*1e50*/  USEL UR7, URZ, 0x1, UP0 ;  /* 0x00000001ff077887 */ /* 0x000fe40008000000 */
[----:B------:R-:W-:-:S04]  /*1e60*/  USEL UR29, UR4, URZ, UP0 ;  /* 0x000000ff041d7287 */ /* 0x000fc80008000000 */
[----:B------:R-:W-:Y:S01]  /*1e70*/  ULEA UR4, UR29, UR21, 0x3 ;  /* 0x000000151d047291 */ /* 0x000fe2000f8e18ff */
[----:B------:R-:W-:-:S04]  /*1e80*/  LOP3.LUT R12, R12, UR7, RZ, 0x3c, !PT ;  /* 0x000000070c0c7c12 */ /* 0x000fc8000f8e3cff */
[----:B--2---:R-:W-:-:S04]  /*1e90*/  SHF.L.U32 R0, R12, 0x1f, RZ ;  /* 0x0000001f0c007819 */ /* 0x004fc800000006ff */
[----:B------:R1:W2:Y:S01]  /*1ea0*/  SYNCS.PHASECHK.TRANS64.TRYWAIT P1, [UR4+0x20], R0 ;  /* 0x00002000ff0075a7 */ /* 0x0002a20008021104 */
[----:B------:R-:W-:Y:S05]  /*1eb0*/  @!P0 BRA `(.L_x_32) ;  /* 0x0000000000888947 */ /* 0x000fea0003800000 */
[----:B------:R-:W-:Y:S02]  /*1ec0*/  USHF.L.U32 UR4, UR6, 0xe, URZ ;  /* 0x0000000e06047899 */ /* 0x000fe400080006ff */
[----:B------:R-:W-:Y:S02]  /*1ed0*/  UIADD3 UR22, UP1, UPT, UR46, 0x80, URZ ;  /* 0x000000802e167890 */ /* 0x000fe4000ff3e0ff */
[----:B------:R-:W-:Y:S02]  /*1ee0*/  ULOP3.LUT UR24, UR4, 0x1000, UR38, 0xf8, !UPT ;  /* 0x0000100004187892 */ /* 0x000fe4000f8ef826 */
[----:B------:R-:W-:Y:S02]  /*1ef0*/  ULEA UR8, UR40, UR4, 0x1 ;  /* 0x0000000428087291 */ /* 0x000fe4000f8e08ff */
[----:B------:R-:W-:Y:S02]  /*1f00*/  ULEA UR24, UR24, UR21, 0x1 ;  /* 0x0000001518187291 */ /* 0x000fe4000f8e08ff */
[----:B------:R-:W-:-:S02]  /*1f10*/  UIADD3 UR14, UP0, UPT, UR46, 0x180, URZ ;  /* 0x000001802e0e7890 */ /* 0x000fc4000ff1e0ff */
[----:B------:R-:W-:Y:S02]  /*1f20*/  UIADD3 UR8, UPT, UPT, UR21, UR8, URZ ;  /* 0x0000000815087290 */ /* 0x000fe4000fffe0ff */
[----:B------:R-:W-:Y:S02]  /*1f30*/  UIADD3 UR34, UPT, UPT, UR26, -0x40, URZ ;  /* 0xffffffc01a227890 */ /* 0x000fe4000fffe0ff */
[----:B------:R-:W-:Y:S02]  /*1f40*/  ULOP3.LUT UR33, UR5, 0xfefffff8, URZ, 0xc0, !UPT ;  /* 0xfefffff805217892 */ /* 0x000fe4000f8ec0ff */
[----:B------:R-:W-:Y:S02]  /*1f50*/  UIADD3.X UR23, UPT, UPT, URZ, UR47, URZ, UP1, !UPT ;  /* 0x0000002fff177290 */ /* 0x000fe40008ffe4ff */
[----:B------:R-:W-:Y:S02]  /*1f60*/  UIADD3 UR32, UPT, UPT, UR24, 0x8400, URZ ;  /* 0x0000840018207890 */ /* 0x000fe4000fffe0ff */
[----:B------:R-:W-:-:S02]  /*1f70*/  UPRMT UR7, URZ, 0x5410, UR37 ;  /* 0x00005410ff077896 */ /* 0x000fc40008000025 */
[----:B------:R-:W-:Y:S02]  /*1f80*/  UIADD3 UR24, UPT, UPT, UR24, 0xc400, URZ ;  /* 0x0000c40018187890 */ /* 0x000fe4000fffe0ff */
[----:B------:R-:W-:Y:S02]  /*1f90*/  UIADD3.X UR15, UPT, UPT, URZ, UR47, URZ, UP0, !UPT ;  /* 0x0000002fff0f7290 */ /* 0x000fe400087fe4ff */
[----:B------:R-:W-:Y:S02]  /*1fa0*/  UIADD3 UR16, UPT, UPT, UR8, 0x28400, URZ ;  /* 0x0002840008107890 */ /* 0x000fe4000fffe0ff */
[----:B------:R-:W-:Y:S02]  /*1fb0*/  UPRMT UR4, URZ, 0x5410, UR31 ;  /* 0x00005410ff047896 */ /* 0x000fe4000800001f */
[----:B------:R-:W-:Y:S01]  /*1fc0*/  UIADD3 UR8, UPT, UPT, UR8, 0x2a400, URZ ;  /* 0x0002a40008087890 */ /* 0x000fe2000fffe0ff */
[----:B------:R-:W-:Y:S01]  /*1fd0*/  UMOV UR44, 0x0 ;  /* 0x00000000002c7882 */ /* 0x000fe20000000000 */
[----:B------:R-:W-:Y:S01]  /*1fe0*/  UMOV UR45, 0x10000000 ;  /* 0x10000000002d7882 */ /* 0x000fe20000000000 */
[----:B------:R-:W-:Y:S01]  /*1ff0*/  UMOV UR27, UR35 ;  /* 0x00000023001b7c82 */ /* 0x000fe20008000000 */
[----:B------:R-:W-:Y:S01]  /*2000*/  UMOV UR28, UR36 ;  /* 0x00000024001c7c82 */ /* 0x000fe20008000000 */
[----:B------:R-:W-:Y:S01]  /*2010*/  UMOV UR25, UR33 ;  /* 0x0000002100197c82 */ /* 0x000fe20008000000 */
[----:B------:R-:W-:Y:S01]  /*2020*/  UMOV UR20, UR36 ;  /* 0x0000002400147c82 */ /* 0x000fe20008000000 */
[----:B------:R-:W-:Y:S01]  /*2030*/  UMOV UR17, UR33 ;  /* 0x0000002100117c82 */ /* 0x000fe20008000000 */
[----:B------:R-:W-:Y:S01]  /*2040*/  UMOV UR18, UR34 ;  /* 0x0000002200127c82 */ /* 0x000fe20008000000 */
[----:B------:R4:W-:Y:S01]  /*2050*/  UTMALDG.3D.MULTICAST.2CTA [UR32], [UR22], UR7, desc[UR44] ;  /* 0x00002c20160073b4 */ /* 0x0009e20008211807 */
[----:B------:R-:W-:Y:S01]  /*2060*/  UMOV UR10, UR26 ;  /* 0x0000001a000a7c82 */ /* 0x000fe20008000000 */
[----:B------:R-:W-:Y:S01]  /*2070*/  UMOV UR11, UR19 ;  /* 0x00000013000b7c82 */ /* 0x000fe20008000000 */
[----:B------:R-:W-:Y:S01]  /*2080*/  UMOV UR12, UR36 ;  /* 0x00000024000c7c82 */ /* 0x000fe20008000000 */
[----:B------:R-:W-:Y:S01]  /*2090*/  UMOV UR9, UR33 ;  /* 0x0000002100097c82 */ /* 0x000fe20008000000 */
[----:B------:R4:W-:Y:S01]  /*20a0*/  UTMALDG.3D.MULTICAST.2CTA [UR24], [UR22], UR7, desc[UR44] ;  /* 0x00002c18160073b4 */ /* 0x0009e20008211807 */
[----:B------:R4:W-:Y:S01]  /*20b0*/  UTMALDG.3D.MULTICAST.2CTA [UR16], [UR14], UR4, desc[UR44] ;  /* 0x00002c100e0073b4 */ /* 0x0009e20008211804 */
[----:B------:R4:W-:Y:S02]  /*20c0*/  UTMALDG.3D.MULTICAST.2CTA [UR8], [UR14], UR4, desc[UR44] ;  /* 0x00002c080e0073b4 */ /* 0x0009e40008211804 */
[----:B----4-:R-:W-:Y:S01]  /*20d0*/  NOP ;  /* 0x0000000000007918 */ /* 0x010fe20000000000 */
.L_x_32:
[----:B------:R-:W-:Y:S05]  /*20e0*/  BSYNC.RECONVERGENT B0 ;  /* 0x0000000000007941 */ /* 0x000fea0003800200 */
.L_x_31:
[----:B------:R-:W-:Y:S01]  /*20f0*/  UIADD3 UR26, UPT, UPT, UR26, 0x80, URZ ;  /* 0x000000801a1a7890 */ /* 0x000fe2000fffe0ff */
[----:B------:R-:W-:Y:S01]  /*2100*/  UMOV UR6, UR29 ;  /* 0x0000001d00067c82 */ /* 0x000fe20008000000 */
[----:B------:R-:W-:Y:S01]  /*2110*/  UMOV UR13, UR41 ;  /* 0x00000029000d7c82 */ /* 0x000fe20008000000 */
[----:B------:R-:W-:Y:S09]  /*2120*/  BRA.U UP2, `(.L_x_33) ;  /* 0xfffffff902f47547 */ /* 0x000ff2000b83ffff */
.L_x_25:
[----:B------:R-:W-:Y:S01]  /*2130*/  ULEA UR4, UR29, UR21, 0x3 ;  /* 0x000000151d047291 */ /* 0x000fe2000f8e18ff */
[----:B-12---:R-:W-:Y:S01]  /*2140*/  SHF.L.U32 R0, R12, 0x1f, RZ ;  /* 0x0000001f0c007819 */ /* 0x006fe200000006ff */
[----:B------:R-:W-:Y:S01]  /*2150*/  @!P2 SYNCS.ARRIVE.TRANS64.A1T0 RZ, [UR21+0x88], RZ ;  /* 0x000088ffffffa9a7 */ /* 0x000fe20008100015 */
[----:B------:R-:W-:-:S06]  /*2160*/  UISETP.GT.AND UP0, UPT, UR53, UR51, UPT ;  /* 0x000000333500728c */ /* 0x000fcc000bf04270 */
[----:B---3--:R1:W2:Y:S03]  /*2170*/  SYNCS.PHASECHK.TRANS64.TRYWAIT P1, [UR4+0x20], R0 ;  /* 0x00002000ff0075a7 */ /* 0x0082a60008021104 */
[----:B------:R-:W-:Y:S05]  /*2180*/  BRA.U !UP0, `(.L_x_34) ;  /* 0x0000000508107547 */ /* 0x000fea000b800000 */
[----:B------:R-:W-:Y:S01]  /*2190*/  UIADD3 UR30, UPT, UPT, UR56, UR13, URZ ;  /* 0x0000000d381e7290 */ /* 0x000fe2000fffe0ff */
[----:B------:R-:W-:-:S11]  /*21a0*/  UMOV UR7, UR29 ;  /* 0x0000001d00077c82 */ /* 0x000fd60008000000 */
.L_x_42:
[----:B------:R-:W-:Y:S01]  /*21b0*/  ULEA UR6, UR7, UR21, 0x3 ;  /* 0x0000001507067291 */ /* 0x000fe2000f8e18ff */
[----:B--2---:R-:W-:Y:S01]  /*21c0*/  @P4 MOV R2, 0x18000 ;  /* 0x0001800000024802 */ /* 0x004fe20000000f00 */
[----:B--23--:R-:W-:Y:S10]  /*21d0*/  @P1 BRA `(.L_x_35) ;  /* 0x00000000000c1947 */ /* 0x00cff40003800000 */
[----:B------:R-:W-:-:S04]  /*21e0*/  SHF.L.U32 R3, R12, 0x1f, RZ ;  /* 0x0000001f0c037819 */ /* 0x000fc800000006ff */
[----:B------:R-:W2:Y:S02]  /*21f0*/  SYNCS.PHASECHK.TRANS64.TRYWAIT P0, [UR6+0x20], R3 ;  /* 0x00002003ff0075a7 */ /* 0x000ea40008001106 */
[----:B--2---:R-:W-:Y:S05]  /*2200*/  @!P0 BRA `(.L_x_36) ;  /* 0x0000007c00848947 */ /* 0x004fea0003800000 */
.L_x_35:
[----:B------:R2:W-:Y:S01]  /*2210*/  @P4 SYNCS.ARRIVE.TRANS64 RZ, [UR6], R2 ;  /* 0x00000002ffff49a7 */ /* 0x0005e20008000006 */
[----:B------:R-:W-:-:S04]  /*2220*/  ULOP3.LUT UR4, UR39, 0x2, URZ, 0xfc, !UPT ;  /* 0x0000000227047892 */ /* 0x000fc8000f8efcff */
[----:B------:R-:W-:-:S09]  /*2230*/  UISETP.NE.AND UP0, UPT, UR4, 0x2, UPT ;  /* 0x000000020400788c */ /* 0x000fd2000bf05270 */
[----:B------:R-:W-:Y:S05]  /*2240*/  BRA.U UP0, `(.L_x_37) ;  /* 0x0000000100047547 */ /* 0x000fea000b800000 */
[----:B------:R-:W-:Y:S05]  /*2250*/  BPT.TRAP 0x1 ;  /* 0x000000040000795c */ /* 0x000fea0000300000 */
.L_x_37:
[----:B------:R-:W-:Y:S04]  /*2260*/  BSSY.RECONVERGENT B0, `(.L_x_38) ;  /* 0x0000003000007945 */ /* 0x000fe80003800200 */
[----:B------:R-:W-:Y:S05]  /*2270*/  @!P3 BRA `(.L_x_39) ;  /* 0x000000000004b947 */ /* 0x000fea0003800000 */
[----:B------:R-:W-:Y:S05]  /*2280*/  BPT.TRAP 0x1 ;  /* 0x000000040000795c */ /* 0x000fea0000300000 */
.L_x_39:
[----:B------:R-:W-:Y:S05]  /*2290*/  BSYNC.RECONVERGENT B0 ;  /* 0x0000000000007941 */ /* 0x000fea0003800200 */
.L_x_38:
        /* <DEDUP_REMOVED lines=8> */
[----:B-1----:R-:W-:-:S04]  /*2320*/  SHF.L.U32 R0, R12, 0x1f, RZ ;  /* 0x0000001f0c007819 */ /* 0x002fc800000006ff */
[----:B------:R1:W3:Y:S01]  /*2330*/  SYNCS.PHASECHK.TRANS64.TRYWAIT P1, [UR4+0x20], R0 ;  /* 0x00002000ff0075a7 */ /* 0x0002e20008021104 */
[----:B------:R-:W-:Y:S05]  /*2340*/  @!P0 BRA `(.L_x_41) ;  /* 0x00000000008c8947 */ /* 0x000fea0003800000 */
[----:B------:R-:W-:Y:S02]  /*2350*/  USHF.L.U32 UR4, UR7, 0xe, URZ ;  /* 0x0000000e07047899 */ /* 0x000fe400080006ff */
[----:B------:R-:W-:Y:S02]  /*2360*/  UIADD3 UR14, UP1, UPT, UR46, 0x80, URZ ;  /* 0x000000802e0e7890 */ /* 0x000fe4000ff3e0ff */
[----:B------:R-:W-:Y:S02]  /*2370*/  ULOP3.LUT UR24, UR4, 0x1000, UR38, 0xf8, !UPT ;  /* 0x0000100004187892 */ /* 0x000fe4000f8ef826 */
[----:B------:R-:W-:Y:S02]  /*2380*/  ULEA UR8, UR40, UR4, 0x1 ;  /* 0x0000000428087291 */ /* 0x000fe4000f8e08ff */
[----:B------:R-:W-:Y:S02]  /*2390*/  ULEA UR24, UR24, UR21, 0x1 ;  /* 0x0000001518187291 */ /* 0x000fe4000f8e08ff */
[----:B------:R-:W-:-:S02]  /*23a0*/  USHF.L.U32 UR34, UR13, 0x7, URZ ;  /* 0x000000070d227899 */ /* 0x000fc400080006ff */
[----:B------:R-:W-:Y:S02]  /*23b0*/  UIADD3 UR22, UP0, UPT, UR46, 0x180, URZ ;  /* 0x000001802e167890 */ /* 0x000fe4000ff1e0ff */
[----:B------:R-:W-:Y:S02]  /*23c0*/  UIADD3 UR8, UPT, UPT, UR21, UR8, URZ ;  /* 0x0000000815087290 */ /* 0x000fe4000fffe0ff */
[----:B------:R-:W-:Y:S02]  /*23d0*/  ULOP3.LUT UR33, UR6, 0xfefffff8, URZ, 0xc0, !UPT ;  /* 0xfefffff806217892 */ /* 0x000fe4000f8ec0ff */
[----:B------:R-:W-:Y:S02]  /*23e0*/  UIADD3.X UR15, UPT, UPT, URZ, UR47, URZ, UP1, !UPT ;  /* 0x0000002fff0f7290 */ /* 0x000fe40008ffe4ff */
[----:B------:R-:W-:Y:S02]  /*23f0*/  UIADD3 UR32, UPT, UPT, UR24, 0x8400, URZ ;  /* 0x0000840018207890 */ /* 0x000fe4000fffe0ff */
[----:B------:R-:W-:-:S02]  /*2400*/  UPRMT UR4, URZ, 0x5410, UR37 ;  /* 0x00005410ff047896 */ /* 0x000fc40008000025 */
[----:B------:R-:W-:Y:S02]  /*2410*/  UIADD3 UR26, UPT, UPT, UR34, 0x40, URZ ;  /* 0x00000040221a7890 */ /* 0x000fe4000fffe0ff */
        /* <DEDUP_REMOVED lines=22> */
.L_x_41:
[----:B------:R-:W-:Y:S05]  /*2580*/  BSYNC.RECONVERGENT B0 ;  /* 0x0000000000007941 */ /* 0x000fea0003800200 */
.L_x_40:
[----:B------:R-:W-:Y:S01]  /*2590*/  UIADD3 UR13, UPT, UPT, UR13, 0x1, URZ ;  /* 0x000000010d0d7890 */ /* 0x000fe2000fffe0ff */
[----:B------:R-:W-:-:S03]  /*25a0*/  UMOV UR7, UR29 ;  /* 0x0000001d00077c82 */ /* 0x000fc60008000000 */
[----:B------:R-:W-:-:S09]  /*25b0*/  UISETP.NE.AND UP0, UPT, UR13, UR30, UPT ;  /* 0x0000001e0d00728c */ /* 0x000fd2000bf05270 */
[----:B------:R-:W-:Y:S05]  /*25c0*/  BRA.U UP0, `(.L_x_42) ;  /* 0xfffffff900f87547 */ /* 0x000fea000b83ffff */
.L_x_34:
[C---:B------:R-:W-:Y:S01]  /*25d0*/  LEA R3, R11.reuse, UR21, 0x3 ;  /* 0x000000150b037c11 */ /* 0x040fe2000f8e18ff */
[----:B------:R-:W-:Y:S01]  /*25e0*/  NOP ;  /* 0x0000000000007918 */ /* 0x000fe20000000000 */
[----:B-1----:R-:W-:Y:S02]  /*25f0*/  SHF.L.U32 R0, R10, 0x1f, RZ ;  /* 0x0000001f0a007819 */ /* 0x002fe400000006ff */
[----:B------:R-:W-:Y:S02]  /*2600*/  LEA R5, R11, UR21, 0x4 ;  /* 0x000000150b057c11 */ /* 0x000fe4000f8e20ff */
[----:B------:R-:W1:Y:S02]  /*2610*/  SYNCS.PHASECHK.TRANS64.TRYWAIT P0, [R3+URZ+0x90], R0 ;  /* 0x00009000030075a7 */ /* 0x000e6400080011ff */
[----:B-1----:R-:W-:Y:S05]  /*2620*/  @!P0 BRA `(.L_x_43) ;  /* 0x0000007800948947 */ /* 0x002fea0003800000 */
.L_x_156:
[----:B------:R-:W4:Y:S01]  /*2630*/  LDS.128 R4, [R5+0x120] ;  /* 0x0001200005047984 */ /* 0x000f220000000c00 */
[----:B------:R-:W-:Y:S01]  /*2640*/  UISETP.GE.AND UP0, UPT, UR42, 0x1, UPT ;  /* 0x000000012a00788c */ /* 0x000fe2000bf06270 */
[----:B------:R-:W-:Y:S01]  /*2650*/  @!PT LDS RZ, [RZ] ;  /* 0x00000000fffff984 */ /* 0x000fe20000000800 */
[----:B------:R-:W-:Y:S01]  /*2660*/  @!PT LDS RZ, [RZ] ;  /* 0x00000000fffff984 */ /* 0x000fe20000000800 */
[----:B------:R-:W-:Y:S01]  /*2670*/  @!PT LDS RZ, [RZ] ;  /* 0x00000000fffff984 */ /* 0x000fe20000000800 */
[----:B------:R-:W-:Y:S01]  /*2680*/  @!PT LDS RZ, [RZ] ;  /* 0x00000000fffff984 */ /* 0x000fe20000000800 */
[----:B------:R1:W-:Y:S06]  /*2690*/  MEMBAR.ALL.CTA ;  /* 0x0000000000007992 */ /* 0x0003ec0000008000 */
[----:B-1----:R-:W1:Y:S01]  /*26a0*/  FENCE.VIEW.ASYNC.S ;  /* 0x00000000000073c6 */ /* 0x002e620000000000 */
[----:B----4-:R-:W-:-:S13]  /*26b0*/  LOP3.LUT P0, RZ, R6, 0x1, RZ, 0xc0, !PT ;  /* 0x0000000106ff7812 */ /* 0x010fda000780c0ff */
[----:B-1----:R-:W-:Y:S01]  /*26c0*/  VOTEU.ANY UP1, P0 ;  /* 0x0000000000ff7886 */ /* 0x002fe20000020100 */
[----:B------:R-:W-:-:S13]  /*26d0*/  PLOP3.LUT P0, PT, PT, PT, UP1, 0x80, 0x8 ;  /* 0x000000000008781c */ /* 0x000fda0003f0f018 */
[----:B------:R-:W-:Y:S02]  /*26e0*/  @P0 LOP3.LUT R0, R5, 0xffff, RZ, 0xc0, !PT ;  /* 0x0000ffff05000812 */ /* 0x000fe400078ec0ff */
[----:B--2---:R-:W-:Y:S02]  /*26f0*/  @P0 MOV R2, R4 ;  /* 0x0000000400020202 */ /* 0x004fe40000000f00 */
[----:B------:R-:W-:Y:S01]  /*2700*/  @P0 R2UR UR5, R0 ;  /* 0x00000000000502ca */ /* 0x000fe200000e0000 */
[----:B------:R-:W-:Y:S01]  /*2710*/  VIADD R0, R3, 0xa0 ;  /* 0x000000a003007836 */ /* 0x000fe20000000000 */
[----:B------:R-:W-:Y:S02]  /*2720*/  @P0 SHF.R.U32.HI R4, RZ, 0x10, R5 ;  /* 0x00000010ff040819 */ /* 0x000fe40000011605 */
[----:B------:R-:W-:Y:S02]  /*2730*/  @P0 R2UR UR6, R2 ;  /* 0x00000000020602ca */ /* 0x000fe400000e0000 */
[----:B------:R-:W-:-:S02]  /*2740*/  PRMT R0, RZ, 0x654, R0 ;  /* 0x00000654ff007816 */ /* 0x000fc40000000000 */
[----:B------:R-:W-:Y:S02]  /*2750*/  @P0 R2UR UR4, R4 ;  /* 0x00000000040402ca */ /* 0x000fe400000e0000 */
[----:B------:R1:W-:Y:S03]  /*2760*/  SYNCS.ARRIVE.TRANS64.RED.A1T0 RZ, [R0+URZ], RZ ;  /* 0x000000ff00ff79a7 */ /* 0x0003e600081004ff */
[----:B------:R-:W-:-:S04]  /*2770*/  @UP1 UMOV UR43, UR5 ;  /* 0x00000005002b1c82 */ /* 0x000fc80008000000 */
[----:B------:R-:W-:-:S04]  /*2780*/  @UP1 UMOV UR48, UR6 ;  /* 0x0000000600301c82 */ /* 0x000fc80008000000 */
[----:B------:R-:W-:Y:S01]  /*2790*/  @UP1 UMOV UR36, UR4 ;  /* 0x0000000400241c82 */ /* 0x000fe20008000000 */
[----:B------:R-:W-:Y:S05]  /*27a0*/  BRA.U !UP0, `(.L_x_44) ;  /* 0x0000000108d47547 */ /* 0x000fea000b800000 */
[----:B------:R-:W2:Y:S01]  /*27b0*/  LDCU.128 UR12, c[0x0][0xb10] ;  /* 0x00016200ff0c77ac */ /* 0x000ea20008000c00 */
[----:B------:R-:W4:Y:S01]  /*27c0*/  LDCU UR22, c[0x0][0xb20] ;  /* 0x00016400ff1677ac */ /* 0x000f220008000800 */
[----:B------:R-:W3:Y:S01]  /*27d0*/  LDCU UR20, c[0x0][0xb0c] ;  /* 0x00016180ff1477ac */ /* 0x000ee20008000800 */
[----:B------:R-:W1:Y:S01]  /*27e0*/  LDCU.64 UR8, c[0x0][0xb28] ;  /* 0x00016500ff0877ac */ /* 0x000e620008000a00 */
[----:B------:R-:W-:Y:S02]  /*27f0*/  UISETP.NE.AND UP3, UPT, UR42, 0x1, UPT ;  /* 0x000000012a00788c */ /* 0x000fe4000bf65270 */
[----:B--2---:R-:W-:Y:S02]  /*2800*/  UIMAD.WIDE.U32 UR6, UR49, UR15, URZ ;  /* 0x0000000f310672a5 */ /* 0x004fe4000f8e00ff */
[----:B------:R-:W-:Y:S02]  /*2810*/  UIMAD.WIDE.U32 UR4, UR50, UR12, URZ ;  /* 0x0000000c320472a5 */ /* 0x000fe4000f8e00ff */
[----:B------:R-:W-:-:S02]  /*2820*/  UISETP.NE.AND UP0, UPT, UR14, 0x1, UPT ;  /* 0x000000010e00788c */ /* 0x000fc4000bf05270 */
[----:B------:R-:W-:Y:S01]  /*2830*/  UIMAD.WIDE.U32 UR18, UR43, UR15, URZ ;  /* 0x0000000f2b1272a5 */ /* 0x000fe2000f8e00ff */
[----:B------:R-:W-:Y:S02]  /*2840*/  UMOV UR6, UR7 ;  /* 0x0000000700067c82 */ /* 0x000fe40008000000 */
[----:B------:R-:W-:Y:S01]  /*2850*/  UMOV UR4, UR5 ;  /* 0x0000000500047c82 */ /* 0x000fe20008000000 */
[----:B----4-:R-:W-:Y:S02]  /*2860*/  USHF.R.U32.HI UR6, URZ, UR22, UR6 ;  /* 0x00000016ff067299 */ /* 0x010fe40008011606 */
[----:B---3--:R-:W-:Y:S02]  /*2870*/  UISETP.NE.AND UP2, UPT, UR20, 0x1, UPT ;  /* 0x000000011400788c */ /* 0x008fe4000bf45270 */
[----:B------:R-:W-:Y:S02]  /*2880*/  USHF.R.U32.HI UR4, URZ, UR13, UR4 ;  /* 0x0000000dff047299 */ /* 0x000fe40008011604 */
[----:B------:R-:W-:-:S02]  /*2890*/  USEL UR5, UR49, UR6, !UP0 ;  /* 0x0000000631057287 */ /* 0x000fc4000c000000 */
[----:B------:R-:W-:Y:S02]  /*28a0*/  USEL UR6, UR50, UR4, !UP2 ;  /* 0x0000000432067287 */ /* 0x000fe4000d000000 */
[----:B-1----:R-:W-:Y:S01]  /*28b0*/  UIMAD.WIDE.U32 UR10, UR5, UR8, URZ ;  /* 0x00000008050a72a5 */ /* 0x002fe2000f8e00ff */
[----:B------:R-:W-:Y:S01]  /*28c0*/  UMOV UR4, UR19 ;  /* 0x0000001300047c82 */ /* 0x000fe20008000000 */
[----:B------:R-:W-:Y:S02]  /*28d0*/  UIMAD.WIDE.U32 UR16, UR48, UR12, URZ ;  /* 0x0000000c301072a5 */ /* 0x000fe4000f8e00ff */
[----:B------:R-:W-:-:S03]  /*28e0*/  UIMAD.WIDE.U32 UR18, UR6, UR8, URZ ;  /* 0x00000008061272a5 */ /* 0x000fc6000f8e00ff */
[----:B------:R-:W-:Y:S01]  /*28f0*/  UMOV UR10, UR11 ;  /* 0x0000000b000a7c82 */ /* 0x000fe20008000000 */
[----:B------:R-:W-:Y:S02]  /*2900*/  USHF.R.U32.HI UR4, URZ, UR22, UR4 ;  /* 0x00000016ff047299 */ /* 0x000fe40008011604 */
[----:B------:R-:W-:Y:S01]  /*2910*/  @UP3 USHF.R.U32.HI UR5, URZ, UR9, UR10 ;  /* 0x00000009ff053299 */ /* 0x000fe2000801160a */
[----:B------:R-:W-:Y:S01]  /*2920*/  UMOV UR16, UR17 ;  /* 0x0000001100107c82 */ /* 0x000fe20008000000 */
[----:B------:R-:W-:Y:S01]  /*2930*/  UMOV UR18, UR19 ;  /* 0x0000001300127c82 */ /* 0x000fe20008000000 */
[----:B------:R-:W-:Y:S02]  /*2940*/  USHF.R.U32.HI UR13, URZ, UR13, UR16 ;  /* 0x0000000dff0d7299 */ /* 0x000fe40008011610 */
[----:B------:R-:W-:Y:S02]  /*2950*/  USEL UR4, UR43, UR4, !UP0 ;  /* 0x000000042b047287 */ /* 0x000fe4000c000000 */
[----:B------:R-:W-:-:S02]  /*2960*/  @UP3 USHF.R.U32.HI UR6, URZ, UR9, UR18 ;  /* 0x00000009ff063299 */ /* 0x000fc40008011612 */
[----:B------:R-:W-:Y:S02]  /*2970*/  UIMAD UR7, UR42, UR5, URZ ;  /* 0x000000052a0772a4 */ /* 0x000fe4000f8e02ff */
[----:B------:R-:W-:Y:S02]  /*2980*/  USEL UR5, UR48, UR13, !UP2 ;  /* 0x0000000d30057287 */ /* 0x000fe4000d000000 */
[----:B------:R-:W-:Y:S02]  /*2990*/  UIMAD UR10, UR42, UR6, URZ ;  /* 0x000000062a0a72a4 */ /* 0x000fe4000f8e02ff */
[----:B------:R-:W-:Y:S02]  /*29a0*/  UISETP.GE.AND UP0, UPT, UR4, UR7, UPT ;  /* 0x000000070400728c */ /* 0x000fe4000bf06270 */
[----:B------:R-:W-:Y:S02]  /*29b0*/  UIMAD.WIDE.U32 UR12, UR4, UR8, URZ ;  /* 0x00000008040c72a5 */ /* 0x000fe4000f8e00ff */
[----:B------:R-:W-:-:S02]  /*29c0*/  UISETP.GE.OR UP0, UPT, UR5, UR10, UP0 ;  /* 0x0000000a0500728c */ /* 0x000fc40008706670 */
        /* <DEDUP_REMOVED lines=19> */
.L_x_44:
[----:B------:R-:W2:Y:S02]  /*2b00*/  LDCU UR4, c[0x0][0xb30] ;  /* 0x00016600ff0477ac */ /* 0x000ea40008000800 */
[----:B--2---:R-:W-:-:S09]  /*2b10*/  UISETP.NE.AND UP0, UPT, UR4, 0x1, UPT ;  /* 0x000000010400788c */ /* 0x004fd2000bf05270 */
[----:B------:R-:W-:Y:S05]  /*2b20*/  BRA.U UP0, `(.L_x_45) ;  /* 0x0000000100447547 */ /* 0x000fea000b800000 */
[----:B------:R-:W2:Y:S01]  /*2b30*/  LDCU.128 UR8, c[0x0][0xb10] ;  /* 0x00016200ff0877ac */ /* 0x000ea20008000c00 */
[----:B------:R-:W4:Y:S01]  /*2b40*/  LDCU UR12, c[0x0][0xb0c] ;  /* 0x00016180ff0c77ac */ /* 0x000f220008000800 */
[----:B------:R-:W1:Y:S01]  /*2b50*/  LDCU UR13, c[0x0][0xb20] ;  /* 0x00016400ff0d77ac */ /* 0x000e620008000800 */
[----:B--2---:R-:W-:Y:S02]  /*2b60*/  UIMAD.WIDE.U32 UR6, UR48, UR8, URZ ;  /* 0x00000008300672a5 */ /* 0x004fe4000f8e00ff */
[----:B------:R-:W-:Y:S02]  /*2b70*/  UIMAD.WIDE.U32 UR4, UR43, UR11, URZ ;  /* 0x0000000b2b0472a5 */ /* 0x000fe4000f8e00ff */
[----:B----4-:R-:W-:Y:S02]  /*2b80*/  UISETP.NE.AND UP2, UPT, UR12, 0x1, UPT ;  /* 0x000000010c00788c */ /* 0x010fe4000bf45270 */
[----:B------:R-:W-:Y:S01]  /*2b90*/  UISETP.NE.AND UP0, UPT, UR10, 0x1, UPT ;  /* 0x000000010a00788c */ /* 0x000fe2000bf05270 */
[----:B------:R-:W-:-:S02]  /*2ba0*/  UMOV UR6, UR7 ;  /* 0x0000000700067c82 */ /* 0x000fc40008000000 */
[----:B------:R-:W-:Y:S01]  /*2bb0*/  UMOV UR4, UR5 ;  /* 0x0000000500047c82 */ /* 0x000fe20008000000 */
[----:B------:R-:W-:Y:S02]  /*2bc0*/  USHF.R.U32.HI UR9, URZ, UR9, UR6 ;  /* 0x00000009ff097299 */ /* 0x000fe40008011606 */
[----:B-1----:R-:W-:Y:S02]  /*2bd0*/  USHF.R.U32.HI UR4, URZ, UR13, UR4 ;  /* 0x0000000dff047299 */ /* 0x002fe40008011604 */
[----:B------:R-:W-:Y:S02]  /*2be0*/  USEL UR5, UR48, UR9, !UP2 ;  /* 0x0000000930057287 */ /* 0x000fe4000d000000 */
[----:B------:R-:W-:-:S04]  /*2bf0*/  USEL UR4, UR43, UR4, !UP0 ;  /* 0x000000042b047287 */ /* 0x000fc8000c000000 */
[----:B------:R-:W-:Y:S02]  /*2c00*/  UIADD3 UR6, UPT, UPT, UR5, -UR4, URZ ;  /* 0x8000000405067290 */ /* 0x000fe4000fffe0ff */
[----:B------:R-:W-:Y:S02]  /*2c10*/  UIADD3 UR4, UPT, UPT, -UR5, UR4, URZ ;  /* 0x0000000405047290 */ /* 0x000fe4000fffe1ff */
[----:B------:R-:W-:Y:S02]  /*2c20*/  UIMAD UR43, UR6, UR10, UR43 ;  /* 0x0000000a062b72a4 */ /* 0x000fe4000f8e022b */
[----:B------:R-:W-:-:S12]  /*2c30*/  UIMAD UR48, UR4, UR12, UR48 ;  /* 0x0000000c043072a4 */ /* 0x000fd8000f8e0230 */
.L_x_45:
[----:B------:R-:W-:Y:S01]  /*2c40*/  VIADD R11, R11, 0x1 ;  /* 0x000000010b0b7836 */ /* 0x000fe20000000000 */
[----:B------:R-:W-:Y:S01]  /*2c50*/  R2UR UR4, R86 ;  /* 0x00000000560472ca */ /* 0x000fe200000e0000 */
[----:B------:R-:W-:Y:S01]  /*2c60*/  UIADD3 UR16, UPT, UPT, UR48, UR63, URZ ;  /* 0x0000003f30107290 */ /* 0x000fe2000fffe0ff */
[----:B------:R-:W-:Y:S02]  /*2c70*/  PLOP3.LUT P2, PT, PT, PT, PT, 0x80, 0x8 ;  /* 0x000000000008781c */ /* 0x000fe40003f4f070 */
[----:B------:R-:W-:-:S04]  /*2c80*/  ISETP.NE.AND P0, PT, R11, 0x2, PT ;  /* 0x000000020b00780c */ /* 0x000fc80003f05270 */
[----:B------:R-:W-:Y:S02]  /*2c90*/  SEL R3, RZ, 0x1, P0 ;  /* 0x00000001ff037807 */ /* 0x000fe40000000000 */
[----:B------:R-:W-:Y:S02]  /*2ca0*/  SEL R11, R11, RZ, P0 ;  /* 0x000000ff0b0b7207 */ /* 0x000fe40000000000 */
[----:B------:R-:W-:Y:S01]  /*2cb0*/  LOP3.LUT R10, R10, R3, RZ, 0x3c, !PT ;  /* 0x000000030a0a7212 */ /* 0x000fe200078e3cff */
[----:B------:R-:W-:Y:S01]  /*2cc0*/  UIADD3 UR20, UPT, UPT, UR43, UR4, URZ ;  /* 0x000000042b147290 */ /* 0x000fe2000fffe0ff */
[----:B------:R-:W-:Y:S11]  /*2cd0*/  BRA.U UP1, `(.L_x_46) ;  /* 0xffffffed01887547 */ /* 0x000ff6000b83ffff */
[----:B------:R-:W-:Y:S01]  /*2ce0*/  UIADD3 UR21, UPT, UPT, UR21, 0x20, URZ ;  /* 0x0000002015157890 */ /* 0x000fe2000fffe0ff */
[----:B------:R-:W-:-:S03]  /*2cf0*/  SHF.L.U32 R3, R12, 0x1f, RZ ;  /* 0x0000001f0c037819 */ /* 0x000fc600000006ff */
[----:B------:R-:W-:-:S09]  /*2d00*/  ULEA UR4, UR29, UR21, 0x3 ;  /* 0x000000151d047291 */ /* 0x000fd2000f8e18ff */
[----:B------:R-:W2:Y:S02]  /*2d10*/  SYNCS.PHASECHK.TRANS64.TRYWAIT P0, [UR4], R3 ;  /* 0x00000003ff0075a7 */ /* 0x000ea40008001104 */
[----:B--2---:R-:W-:Y:S05]  /*2d20*/  @!P0 BRA `(.L_x_47) ;  /* 0x0000007000e88947 */ /* 0x004fea0003800000 */
.L_x_158:
[----:B------:R-:W-:-:S04]  /*2d30*/  UIADD3 UR4, UPT, UPT, UR29, 0x1, URZ ;  /* 0x000000011d047890 */ /* 0x000fc8000fffe0ff */
[----:B------:R-:W-:-:S04]  /*2d40*/  UISETP.NE.AND UP0, UPT, UR4, 0x4, UPT ;  /* 0x000000040400788c */ /* 0x000fc8000bf05270 */
[----:B------:R-:W-:Y:S02]  /*2d50*/  USEL UR6, URZ, 0x1, UP0 ;  /* 0x00000001ff067887 */ /* 0x000fe40008000000 */
[----:B------:R-:W-:-:S04]  /*2d60*/  USEL UR4, UR4, URZ, UP0 ;  /* 0x000000ff04047287 */ /* 0x000fc80008000000 */
[----:B------:R-:W-:Y:S01]  /*2d70*/  ULEA UR5, UR4, UR21, 0x3 ;  /* 0x0000001504057291 */ /* 0x000fe2000f8e18ff */
[----:B------:R-:W-:-:S04]  /*2d80*/  LOP3.LUT R2, R12, UR6, RZ, 0x3c, !PT ;  /* 0x000000060c027c12 */ /* 0x000fc8000f8e3cff */
[----:B-1----:R-:W-:-:S04]  /*2d90*/  SHF.L.U32 R3, R2, 0x1f, RZ ;  /* 0x0000001f02037819 */ /* 0x002fc800000006ff */
[----:B------:R-:W1:Y:S02]  /*2da0*/  SYNCS.PHASECHK.TRANS64.TRYWAIT P0, [UR5], R3 ;  /* 0x00000003ff0075a7 */ /* 0x000e640008001105 */
[----:B-1----:R-:W-:Y:S05]  /*2db0*/  @!P0 BRA `(.L_x_48) ;  /* 0x0000007000dc8947 */ /* 0x002fea0003800000 */
.L_x_160:
        /* <DEDUP_REMOVED lines=9> */
.L_x_162:
[----:B------:R-:W-:-:S04]  /*2e50*/  UIADD3 UR4, UPT, UPT, UR4, 0x1, URZ ;  /* 0x0000000104047890 */ /* 0x000fc8000fffe0ff */
[----:B------:R-:W-:-:S04]  /*2e60*/  UISETP.NE.AND UP0, UPT, UR4, 0x4, UPT ;  /* 0x000000040400788c */ /* 0x000fc8000bf05270 */
[----:B------:R-:W-:Y:S02]  /*2e70*/  USEL UR5, URZ, 0x1, UP0 ;  /* 0x00000001ff057887 */ /* 0x000fe40008000000 */
[----:B------:R-:W-:-:S04]  /*2e80*/  USEL UR4, UR4, URZ, UP0 ;  /* 0x000000ff04047287 */ /* 0x000fc80008000000 */
[----:B------:R-:W-:Y:S01]  /*2e90*/  ULEA UR4, UR4, UR21, 0x3 ;  /* 0x0000001504047291 */ /* 0x000fe2000f8e18ff */
[----:B-1----:R-:W-:-:S04]  /*2ea0*/  LOP3.LUT R3, R2, UR5, RZ, 0x3c, !PT ;  /* 0x0000000502037c12 */ /* 0x002fc8000f8e3cff */
[----:B------:R-:W-:Y:S01]  /*2eb0*/  SHF.L.U32 R3, R3, 0x1f, RZ ;  /* 0x0000001f03037819 */ /* 0x000fe200000006ff */
[----:B------:R-:W-:-:S07]  /*2ec0*/  IMAD.U32 R0, RZ, RZ, UR4 ;  /* 0x00000004ff007e24 */ /* 0x000fce000f8e00ff */
.L_x_50:
[----:B-1----:R1:W2:Y:S02]  /*2ed0*/  SYNCS.PHASECHK.TRANS64.TRYWAIT P0, [R0+URZ], R3 ;  /* 0x00000003000075a7 */ /* 0x0022a400080011ff */
[----:B--2---:R-:W-:Y:S05]  /*2ee0*/  @!P0 NANOSLEEP.SYNCS 0x989680 ;  /* 0x009896800000895d */ /* 0x004fea0003900000 */
[----:B------:R-:W2:Y:S02]  /*2ef0*/  @!P0 SYNCS.PHASECHK.TRANS64 P0, [R0+URZ], R3 ;  /* 0x00000003000085a7 */ /* 0x000ea400080010ff */
[----:B--2---:R-:W-:Y:S05]  /*2f00*/  @P0 EXIT ;  /* 0x000000000000094d */ /* 0x004fea0003800000 */
[----:B------:R-:W-:Y:S05]  /*2f10*/  BRA `(.L_x_50) ;  /* 0xfffffffc00ec7947 */ /* 0x000fea000383ffff */
.L_x_22:
[----:B------:R-:W-:-:S04]  /*2f20*/  UISETP.NE.AND UP0, UPT, UR52, URZ, UPT ;  /* 0x000000ff3400728c */ /* 0x000fc8000bf05270 */
[----:B------:R-:W-:-:S09]  /*2f30*/  UISETP.NE.OR UP0, UPT, UR21, 0x1, UP0 ;  /* 0x000000011500788c */ /* 0x000fd20008705670 */
[----:B------:R-:W-:Y:S05]  /*2f40*/  BRA.U UP0, `(.L_x_51) ;  /* 0x0000000500487547 */ /* 0x000fea000b800000 */
[----:B------:R-:W-:Y:S01]  /*2f50*/  ISETP.GE.U32.AND P2, PT, R0, 0x8, PT ;  /* 0x000000080000780c */ /* 0x000fe20003f46070 */
[----:B------:R-:W-:Y:S01]  /*2f60*/  IMAD.MOV.U32 R12, RZ, RZ, 0x1 ;  /* 0x00000001ff0c7424 */ /* 0x000fe200078e00ff */
[----:B------:R-:W-:Y:S02]  /*2f70*/  CS2R R10, SRZ ;  /* 0x00000000000a7805 */ /* 0x000fe4000001ff00 */
[----:B------:R-:W-:Y:S01]  /*2f80*/  CS2R R8, SRZ ;  /* 0x0000000000087805 */ /* 0x000fe2000001ff00 */
[----:B------:R-:W-:Y:S01]  /*2f90*/  UMOV UR6, 0x400 ;  /* 0x0000040000067882 */ /* 0x000fe20000000000 */
[----:B------:R-:W-:Y:S01]  /*2fa0*/  UMOV UR5, URZ ;  /* 0x000000ff00057c82 */ /* 0x000fe20008000000 */
[----:B------:R-:W-:-:S12]  /*2fb0*/  ULEA UR6, UR52, UR6, 0x18 ;  /* 0x0000000634067291 */ /* 0x000fd8000f8ec0ff */
.L_x_55:
[----:B------:R-:W-:Y:S02]  /*2fc0*/  LEA R2, R8, UR6, 0x3 ;  /* 0x0000000608027c11 */ /* 0x000fe4000f8e18ff */
[----:B------:R-:W-:-:S03]  /*2fd0*/  SHF.L.U32 R5, R9, 0x1f, RZ ;  /* 0x0000001f09057819 */ /* 0x000fc600000006ff */
[----:B------:R-:W-:Y:S01]  /*2fe0*/  VIADD R4, R2, 0x100 ;  /* 0x0000010002047836 */ /* 0x000fe20000000000 */
[----:B------:R-:W2:Y:S02]  /*2ff0*/  SYNCS.PHASECHK.TRANS64.TRYWAIT P0, [R2+URZ+0xf0], R5 ;  /* 0x0000f005020075a7 */ /* 0x000ea400080011ff */
[----:B--2---:R-:W-:Y:S05]  /*3000*/  @!P0 BRA `(.L_x_52) ;  /* 0x0000007000788947 */ /* 0x004fea0003800000 */
.L_x_163:
[----:B------:R-:W-:Y:S01]  /*3010*/  ULEA UR4, UR5, UR6, 0x3 ;  /* 0x0000000605047291 */ /* 0x000fe2000f8e18ff */
[----:B------:R-:W-:Y:S02]  /*3020*/  PRMT R4, RZ, 0x654, R4 ;  /* 0x00000654ff047816 */ /* 0x000fe40000000004 */
[----:B--2---:R-:W-:Y:S01]  /*3030*/  SHF.L.U32 R5, R12, 0x1f, RZ ;  /* 0x0000001f0c057819 */ /* 0x004fe200000006ff */
[----:B------:R-:W-:Y:S01]  /*3040*/  UIADD3 UR7, UPT, UPT, UR4, 0x90, URZ ;  /* 0x0000009004077890 */ /* 0x000fe2000fffe0ff */
[----:B------:R2:W-:Y:S05]  /*3050*/  SYNCS.ARRIVE.TRANS64.RED.A1T0 RZ, [R4+URZ], RZ ;  /* 0x000000ff04ff79a7 */ /* 0x0005ea00081004ff */
[----:B------:R-:W-:Y:S01]  /*3060*/  IMAD.U32 R7, RZ, RZ, UR7 ;  /* 0x00000007ff077e24 */ /* 0x000fe2000f8e00ff */
[----:B------:R-:W3:Y:S04]  /*3070*/  SYNCS.PHASECHK.TRANS64.TRYWAIT P0, [UR4+0xa0], R5 ;  /* 0x0000a005ff0075a7 */ /* 0x000ee80008001104 */
[----:B------:R-:W-:Y:S01]  /*3080*/  PRMT R6, R0, 0x654, R7 ;  /* 0x0000065400067816 */ /* 0x000fe20000000007 */
[----:B--2---:R-:W-:Y:S01]  /*3090*/  @!P2 IMAD.MOV.U32 R4, RZ, RZ, 0x10 ;  /* 0x00000010ff04a424 */ /* 0x004fe200078e00ff */
[----:B---3--:R-:W-:Y:S06]  /*30a0*/  @!P0 BRA `(.L_x_53) ;  /* 0x0000007000648947 */ /* 0x008fec0003800000 */
.L_x_165:
[----:B------:R-:W-:Y:S01]  /*30b0*/  ULEA UR8, UR5, UR6, 0x4 ;  /* 0x0000000605087291 */ /* 0x000fe2000f8e20ff */
[----:B------:R-:W-:Y:S01]  /*30c0*/  SEL R3, R6, R3, !P2 ;  /* 0x0000000306037207 */ /* 0x000fe20005000000 */
[----:B------:R-:W-:Y:S01]  /*30d0*/  UIADD3 UR9, UPT, UPT, UR4, 0x90, URZ ;  /* 0x0000009004097890 */ /* 0x000fe2000fffe0ff */
[----:B--2---:R-:W-:Y:S01]  /*30e0*/  LEA R2, R11, UR6, 0x3 ;  /* 0x000000060b027c11 */ /* 0x004fe2000f8e18ff */
[----:B------:R-:W-:Y:S01]  /*30f0*/  UIADD3 UR8, UPT, UPT, UR8, 0x120, URZ ;  /* 0x0000012008087890 */ /* 0x000fe2000fffe0ff */
[----:B------:R-:W-:Y:S01]  /*3100*/  SHF.L.U32 R5, R10, 0x1f, RZ ;  /* 0x0000001f0a057819 */ /* 0x000fe200000006ff */
[----:B------:R2:W-:Y:S01]  /*3110*/  @!P2 SYNCS.ARRIVE.TRANS64.RED RZ, [R3+URZ], R4 ;  /* 0x0000000403ffa9a7 */ /* 0x0005e200080004ff */
[----:B------:R-:W-:Y:S01]  /*3120*/  UIADD3 UR4, UPT, UPT, UR5, 0x1, URZ ;  /* 0x0000000105047890 */ /* 0x000fe2000fffe0ff */
[----:B------:R-:W-:-:S03]  /*3130*/  VIADD R8, R8, 0x1 ;  /* 0x0000000108087836 */ /* 0x000fc60000000000 */
[----:B------:R-:W-:Y:S02]  /*3140*/  UISETP.NE.AND UP0, UPT, UR4, 0x2, UPT ;  /* 0x000000020400788c */ /* 0x000fe4000bf05270 */
[----:B------:R-:W-:Y:S06]  /*3150*/  UGETNEXTWORKID.BROADCAST [UR8], [UR9] ;  /* 0x00000000080073ca */ /* 0x000fec0008000100 */
[----:B------:R-:W-:Y:S01]  /*3160*/  USEL UR7, URZ, 0x1, UP0 ;  /* 0x00000001ff077887 */ /* 0x000fe20008000000 */
[----:B------:R-:W-:Y:S01]  /*3170*/  ISETP.NE.AND P0, PT, R8, 0x2, PT ;  /* 0x000000020800780c */ /* 0x000fe20003f05270 */
[----:B------:R-:W-:Y:S01]  /*3180*/  USEL UR5, UR4, URZ, UP0 ;  /* 0x000000ff04057287 */ /* 0x000fe20008000000 */
[----:B------:R-:W3:Y:S03]  /*3190*/  SYNCS.PHASECHK.TRANS64.TRYWAIT P1, [R2+URZ+0x90], R5 ;  /* 0x00009005020075a7 */ /* 0x000ee600080211ff */
[----:B------:R-:W-:Y:S01]  /*31a0*/  LOP3.LUT R12, R12, UR7, RZ, 0x3c, !PT ;  /* 0x000000070c0c7c12 */ /* 0x000fe2000f8e3cff */
[----:B--23--:R-:W-:Y:S07]  /*31b0*/  @!P1 BRA `(.L_x_54) ;  /* 0x0000007000389947 */ /* 0x00cfee0003800000 */
.L_x_166:
[C---:B------:R-:W-:Y:S01]  /*31c0*/  LEA R4, R11.reuse, UR6, 0x4 ;  /* 0x000000060b047c11 */ /* 0x040fe2000f8e20ff */
[----:B--2---:R-:W-:Y:S01]  /*31d0*/  VIADD R2, R2, 0xa0 ;  /* 0x000000a002027836 */ /* 0x004fe20000000000 */
[----:B------:R-:W-:Y:S01]  /*31e0*/  SEL R8, R8, RZ, P0 ;  /* 0x000000ff08087207 */ /* 0x000fe20000000000 */
[----:B------:R-:W-:-:S03]  /*31f0*/  VIADD R11, R11, 0x1 ;  /* 0x000000010b0b7836 */ /* 0x000fc60000000000 */
[----:B------:R-:W2:Y:S01]  /*3200*/  LDS.128 R4, [R4+0x120] ;  /* 0x0001200004047984 */ /* 0x000ea20000000c00 */
[----:B------:R-:W-:Y:S02]  /*3210*/  PRMT R2, RZ, 0x654, R2 ;  /* 0x00000654ff027816 */ /* 0x000fe40000000002 */
[C---:B------:R-:W-:Y:S01]  /*3220*/  ISETP.NE.AND P1, PT, R11.reuse, 0x2, PT ;  /* 0x000000020b00780c */ /* 0x040fe20003f25270 */
[----:B------:R-:W-:Y:S01]  /*3230*/  @!PT LDS RZ, [RZ] ;  /* 0x00000000fffff984 */ /* 0x000fe20000000800 */
[----:B------:R-:W-:Y:S01]  /*3240*/  @!PT LDS RZ, [RZ] ;  /* 0x00000000fffff984 */ /* 0x000fe20000000800 */
[----:B------:R-:W-:Y:S01]  /*3250*/  @!PT LDS RZ, [RZ] ;  /* 0x00000000fffff984 */ /* 0x000fe20000000800 */
[----:B------:R-:W-:Y:S01]  /*3260*/  @!PT LDS RZ, [RZ] ;  /* 0x00000000fffff984 */ /* 0x000fe20000000800 */
[----:B------:R3:W-:Y:S06]  /*3270*/  MEMBAR.ALL.CTA ;  /* 0x0000000000007992 */ /* 0x0007ec0000008000 */
[----:B---3--:R-:W3:Y:S01]  /*3280*/  FENCE.VIEW.ASYNC.S ;  /* 0x00000000000073c6 */ /* 0x008ee20000000000 */
[----:B------:R-:W-:Y:S01]  /*3290*/  SEL R11, R11, RZ, P1 ;  /* 0x000000ff0b0b7207 */ /* 0x000fe20000800000 */
[----:B---3--:R3:W-:Y:S01]  /*32a0*/  SYNCS.ARRIVE.TRANS64.RED.A1T0 RZ, [R2+URZ], RZ ;  /* 0x000000ff02ff79a7 */ /* 0x0087e200081004ff */
[----:B--2---:R-:W-:-:S02]  /*32b0*/  LOP3.LUT P3, RZ, R6, 0x1, RZ, 0xc0, !PT ;  /* 0x0000000106ff7812 */ /* 0x004fc4000786c0ff */
[----:B------:R-:W-:-:S04]  /*32c0*/  SEL R5, RZ, 0x1, P1 ;  /* 0x00000001ff057807 */ /* 0x000fc80000800000 */
[----:B------:R-:W-:Y:S02]  /*32d0*/  LOP3.LUT R10, R10, R5, RZ, 0x3c, !PT ;  /* 0x000000050a0a7212 */ /* 0x000fe400078e3cff */
[----:B---3--:R-:W-:-:S04]  /*32e0*/  SEL R2, RZ, 0x1, P0 ;  /* 0x00000001ff027807 */ /* 0x008fc80000000000 */
[----:B------:R-:W-:Y:S01]  /*32f0*/  LOP3.LUT R9, R9, R2, RZ, 0x3c, !PT ;  /* 0x0000000209097212 */ /* 0x000fe200078e3cff */
[----:B------:R-:W-:Y:S06]  /*3300*/  @P3 BRA `(.L_x_55) ;  /* 0xfffffffc002c3947 */ /* 0x000fec000383ffff */
[----:B------:R-:W-:Y:S01]  /*3310*/  ULEA UR4, UR5, UR6, 0x3 ;  /* 0x0000000605047291 */ /* 0x000fe2000f8e18ff */
[----:B------:R-:W-:-:S08]  /*3320*/  SHF.L.U32 R3, R12, 0x1f, RZ ;  /* 0x0000001f0c037819 */ /* 0x000fd000000006ff */
[----:B------:R-:W2:Y:S02]  /*3330*/  SYNCS.PHASECHK.TRANS64 P0, [UR4+0xa0], R3 ;  /* 0x0000a003ff0075a7 */ /* 0x000ea40008001004 */
[----:B--2---:R-:W-:Y:S05]  /*3340*/  @P0 BRA `(.L_x_56) ;  /* 0x0000000000080947 */ /* 0x004fea0003800000 */
[----:B------:R-:W2:Y:S02]  /*3350*/  SYNCS.PHASECHK.TRANS64.TRYWAIT P0, [UR4+0xa0], R3 ;  /* 0x0000a003ff0075a7 */ /* 0x000ea40008001104 */
[----:B--2---:R-:W-:Y:S05]  /*3360*/  @!P0 BRA `(.L_x_57) ;  /* 0x0000006c00e08947 */ /* 0x004fea0003800000 */
.L_x_56:
[----:B------:R-:W-:-:S04]  /*3370*/  UIADD3 UR7, UPT, UPT, UR5, 0x1, URZ ;  /* 0x0000000105077890 */ /* 0x000fc8000fffe0ff */
[----:B------:R-:W-:-:S04]  /*3380*/  UISETP.NE.AND UP0, UPT, UR7, 0x2, UPT ;  /* 0x000000020700788c */ /* 0x000fc8000bf05270 */
[----:B------:R-:W-:Y:S02]  /*3390*/  USEL UR8, URZ, 0x1, UP0 ;  /* 0x00000001ff087887 */ /* 0x000fe40008000000 */
[----:B------:R-:W-:-:S04]  /*33a0*/  USEL UR7, UR7, URZ, UP0 ;  /* 0x000000ff07077287 */ /* 0x000fc80008000000 */
[----:B------:R-:W-:Y:S01]  /*33b0*/  ULEA UR7, UR7, UR6, 0x3 ;  /* 0x0000000607077291 */ /* 0x000fe2000f8e18ff */
[----:B--2---:R-:W-:-:S04]  /*33c0*/  LOP3.LUT R3, R12, UR8, RZ, 0x3c, !PT ;  /* 0x000000080c037c12 */ /* 0x004fc8000f8e3cff */
[----:B------:R-:W-:-:S04]  /*33d0*/  SHF.L.U32 R0, R3, 0x1f, RZ ;  /* 0x0000001f03007819 */ /* 0x000fc800000006ff */
[----:B------:R-:W2:Y:S02]  /*33e0*/  SYNCS.PHASECHK.TRANS64 P0, [UR7+0xa0], R0 ;  /* 0x0000a000ff0075a7 */ /* 0x000ea40008001007 */
[----:B-12---:R-:W-:Y:S05]  /*33f0*/  @P0 EXIT ;  /* 0x000000000000094d */ /* 0x006fea0003800000 */
[----:B------:R-:W-:Y:S02]  /*3400*/  SHF.L.U32 R3, R3, 0x1f, RZ ;  /* 0x0000001f03037819 */ /* 0x000fe400000006ff */
[----:B------:R-:W-:-:S07]  /*3410*/  MOV R0, UR7 ;  /* 0x0000000700007c02 */ /* 0x000fce0008000f00 */
.L_x_58:
[----:B-1----:R1:W2:Y:S02]  /*3420*/  SYNCS.PHASECHK.TRANS64.TRYWAIT P0, [R0+URZ+0xa0], R3 ;  /* 0x0000a003000075a7 */ /* 0x0022a400080011ff */
[----:B--2---:R-:W-:Y:S05]  /*3430*/  @!P0 NANOSLEEP.SYNCS 0x989680 ;  /* 0x009896800000895d */ /* 0x004fea0003900000 */
[----:B------:R-:W2:Y:S02]  /*3440*/  @!P0 SYNCS.PHASECHK.TRANS64 P0, [R0+URZ+0xa0], R3 ;  /* 0x0000a003000085a7 */ /* 0x000ea400080010ff */
[----:B--2---:R-:W-:Y:S05]  /*3450*/  @P0 EXIT ;  /* 0x000000000000094d */ /* 0x004fea0003800000 */
[----:B------:R-:W-:Y:S05]  /*3460*/  BRA `(.L_x_58) ;  /* 0xfffffffc00ec7947 */ /* 0x000fea000383ffff */
.L_x_51:
[----:B------:R-:W-:Y:S05]  /*3470*/  BRA.U UP6, `(.L_x_59) ;  /* 0x0000001506487547 */ /* 0x000fea000b800000 */
[----:B------:R-:W-:Y:S01]  /*3480*/  UMOV UR4, 0x40 ;  /* 0x0000004000047882 */ /* 0x000fe20000000000 */
[----:B------:R-:W-:Y:S01]  /*3490*/  NOP ;  /* 0x0000000000007918 */ /* 0x000fe20000000000 */
[----:B------:R-:W-:Y:S01]  /*34a0*/  ULEA UR5, UR52, UR4, 0x18 ;  /* 0x0000000434057291 */ /* 0x000fe2000f8ec0ff */
[----:B------:R-:W-:Y:S02]  /*34b0*/  UMOV UR6, 0x400 ;  /* 0x0000040000067882 */ /* 0x000fe40000000000 */
[----:B------:R-:W-:-:S06]  /*34c0*/  ULEA UR6, UR52, UR6, 0x18 ;  /* 0x0000000634067291 */ /* 0x000fcc000f8ec0ff */
[----:B------:R-:W2:Y:S02]  /*34d0*/  LDS.U8 R0, [UR5+0x1c] ;  /* 0x00001c05ff007984 */ /* 0x000ea40008000000 */
[----:B--2---:R-:W-:-:S13]  /*34e0*/  ISETP.NE.AND P0, PT, R0, RZ, PT ;  /* 0x000000ff0000720c */ /* 0x004fda0003f05270 */
[----:B------:R-:W-:Y:S05]  /*34f0*/  @P0 BRA `(.L_x_60) ;  /* 0x0000000400080947 */ /* 0x000fea0003800000 */
[----:B------:R-:W-:Y:S02]  /*3500*/  UISETP.NE.U32.AND UP1, UPT, UR68, 0x1, UPT ;  /* 0x000000014400788c */ /* 0x000fe4000bf25070 */
[----:B------:R-:W-:-:S07]  /*3510*/  UIADD3 UR7, UPT, UPT, UR5, 0x8, URZ ;  /* 0x0000000805077890 */ /* 0x000fce000fffe0ff */
[----:B------:R-:W-:Y:S05]  /*3520*/  BRA.U !UP1, `(.L_x_61) ;  /* 0x00000001099c7547 */ /* 0x000fea000b800000 */
[----:B------:R-:W-:Y:S01]  /*3530*/  ELECT P0, URZ, PT ;  /* 0x0000000000ff782f */ /* 0x000fe20003800000 */
[----:B------:R-:W-:-:S12]  /*3540*/  BSSY B0, `(.L_x_61) ;  /* 0x0000025000007945 */ /* 0x000fd80003800000 */
[----:B------:R-:W-:Y:S05]  /*3550*/  @!P0 BRA `(.L_x_62) ;  /* 0x00000000008c8947 */ /* 0x000fea0003800000 */
[----:B------:R-:W-:-:S05]  /*3560*/  UMOV UR4, 0x10 ;  /* 0x0000001000047882 */ /* 0x000fca0000000000 */
[----:B------:R-:W-:Y:S04]  /*3570*/  DEPBAR.LE SB2, 0x36 ;  /* 0x0000ad800000791a */ /* 0x000fe80000000000 */
[----:B------:R-:W2:Y:S02]  /*3580*/  UTCATOMSWS.2CTA.FIND_AND_SET.ALIGN UP0, UR4, UR4 ;  /* 0x00000004000475e3 */ /* 0x000ea40008200800 */
[----:B--2---:R-:W-:Y:S01]  /*3590*/  MOV R11, UR4 ;  /* 0x00000004000b7c02 */ /* 0x004fe20008000f00 */
[----:B------:R-:W-:Y:S06]  /*35a0*/  BRA.U UP0, `(.L_x_63) ;  /* 0x0000000100187547 */ /* 0x000fec000b800000 */
.L_x_64:
[----:B------:R-:W-:Y:S05]  /*35b0*/  NANOSLEEP 0x64 ;  /* 0x000000640000795d */ /* 0x000fea0003800000 */
[----:B------:R-:W-:-:S05]  /*35c0*/  UMOV UR4, 0x10 ;  /* 0x0000001000047882 */ /* 0x000fca0000000000 */
[----:B------:R-:W-:Y:S04]  /*35d0*/  DEPBAR.LE SB2, 0x36 ;  /* 0x0000ad800000791a */ /* 0x000fe80000000000 */
[----:B------:R-:W2:Y:S02]  /*35e0*/  UTCATOMSWS.2CTA.FIND_AND_SET.ALIGN UP0, UR4, UR4 ;  /* 0x00000004000475e3 */ /* 0x000ea40008200800 */
[----:B--2---:R-:W-:Y:S01]  /*35f0*/  MOV R11, UR4 ;  /* 0x00000004000b7c02 */ /* 0x004fe20008000f00 */
[----:B------:R-:W-:Y:S05]  /*3600*/  BRA.U !UP0, `(.L_x_64) ;  /* 0xfffffffd08e87547 */ /* 0x000fea000b83ffff */
.L_x_63:
[----:B------:R-:W2:Y:S01]  /*3610*/  LDS R7, [UR5+0x10] ;  /* 0x00001005ff077984 */ /* 0x000ea20008000800 */
[----:B------:R-:W-:Y:S01]  /*3620*/  IMAD.U32 R5, RZ, RZ, UR6 ;  /* 0x00000006ff057e24 */ /* 0x000fe2000f8e00ff */
[----:B------:R-:W-:-:S03]  /*3630*/  MOV R4, UR69 ;  /* 0x0000004500047c02 */ /* 0x000fc60008000f00 */
[----:B------:R-:W-:Y:S01]  /*3640*/  VIADD R5, R5, 0x140 ;  /* 0x0000014005057836 */ /* 0x000fe20000000000 */
[----:B--2---:R-:W-:-:S04]  /*3650*/  SHF.L.U32 R7, R7, 0x1f, RZ ;  /* 0x0000001f07077819 */ /* 0x004fc800000006ff */
[----:B------:R-:W2:Y:S02]  /*3660*/  SYNCS.PHASECHK.TRANS64.TRYWAIT P0, [UR5+0x8], R7 ;  /* 0x00000807ff0075a7 */ /* 0x000ea40008001105 */
[----:B--2---:R-:W-:Y:S05]  /*3670*/  @P0 BRA `(.L_x_65) ;  /* 0x0000000000080947 */ /* 0x004fea0003800000 */
[----:B------:R-:W2:Y:S02]  /*3680*/  SYNCS.PHASECHK.TRANS64.TRYWAIT P0, [UR5+0x8], R7 ;  /* 0x00000807ff0075a7 */ /* 0x000ea40008001105 */
[----:B--2---:R-:W-:Y:S05]  /*3690*/  @!P0 BRA `(.L_x_66) ;  /* 0x0000006c002c8947 */ /* 0x004fea0003800000 */
.L_x_65:
[----:B--2---:R-:W-:Y:S01]  /*36a0*/  HFMA2 R0, -RZ, RZ, 0, 5.9604644775390625e-08 ;  /* 0x00000001ff007431 */ /* 0x004fe200000001ff */
[----:B------:R-:W-:Y:S01]  /*36b0*/  UPRMT UR4, UR69, 0x654, UR7 ;  /* 0x0000065445047896 */ /* 0x000fe20008000007 */
[----:B------:R-:W-:Y:S01]  /*36c0*/  IMAD.MOV.U32 R8, RZ, RZ, 0xffff ;  /* 0x0000ffffff087424 */ /* 0x000fe200078e00ff */
[----:B------:R-:W-:Y:S01]  /*36d0*/  PRMT R4, R4, 0x654, R5 ;  /* 0x0000065404047816 */ /* 0x000fe20000000005 */
[----:B------:R-:W-:Y:S02]  /*36e0*/  IMAD.MOV.U32 R6, RZ, RZ, 0x4 ;  /* 0x00000004ff067424 */ /* 0x000fe400078e00ff */
[----:B------:R-:W-:Y:S01]  /*36f0*/  IMAD.SHL.U32 R9, R11, 0x20, RZ ;  /* 0x000000200b097824 */ /* 0x000fe200078e00ff */
[----:B------:R-:W-:Y:S02]  /*3700*/  MOV R5, UR4 ;  /* 0x0000000400057c02 */ /* 0x000fe40008000f00 */
[-C--:B------:R-:W-:Y:S01]  /*3710*/  SHF.L.U32 R8, R8, R11.reuse, RZ ;  /* 0x0000000b08087219 */ /* 0x080fe200000006ff */
[----:B------:R2:W-:Y:S01]  /*3720*/  SYNCS.ARRIVE.TRANS64.RED RZ, [UR4], R6 ;  /* 0x00000006ffff79a7 */ /* 0x0005e20008000404 */
[----:B------:R-:W-:Y:S01]  /*3730*/  SHF.L.U32 R7, R0, R11, RZ ;  /* 0x0000000b00077219 */ /* 0x000fe200000006ff */
[----:B------:R2:W-:Y:S04]  /*3740*/  STS [UR6+0x140], R9 ;  /* 0x00014009ff007988 */ /* 0x0005e80008000806 */
[----:B------:R2:W-:Y:S04]  /*3750*/  STAS [R4.64], R11 ;  /* 0x0000000b04007dbd */ /* 0x0005e8000c0008ff */
[----:B------:R2:W-:Y:S04]  /*3760*/  ATOMS.OR RZ, [UR5+0x14], R8 ;  /* 0x00001408ffff798c */ /* 0x0005e8000b000005 */
[----:B------:R2:W-:Y:S04]  /*3770*/  ATOMS.OR RZ, [UR5+0x18], R7 ;  /* 0x00001807ffff798c */ /* 0x0005e8000b000005 */
[----:B------:R2:W-:Y:S02]  /*3780*/  ATOMS.XOR RZ, [UR5+0x10], R0 ;  /* 0x00001000ffff798c */ /* 0x0005e4000b800005 */
.L_x_62:
[----:B-1----:R-:W-:Y:S05]  /*3790*/  BSYNC B0 ;  /* 0x0000000000007941 */ /* 0x002fea0003800000 */
.L_x_61:
[----:B------:R-:W-:Y:S05]  /*37a0*/  BRA.U UP1, `(.L_x_67) ;  /* 0x00000001016c7547 */ /* 0x000fea000b800000 */
[----:B------:R-:W-:-:S03]  /*37b0*/  UMOV UR4, 0xffffffff ;  /* 0xffffffff00047882 */ /* 0x000fc60000000000 */
[----:B------:R-:W-:Y:S05]  /*37c0*/  BRA.DIV UR4, `(.L_x_68) ;  /* 0x0000006a04f87947 */ /* 0x000fea000b800000 */
[----:B------:R-:W-:-:S13]  /*37d0*/  ELECT P0, URZ, PT ;  /* 0x0000000000ff782f */ /* 0x000fda0003800000 */
.L_x_170:
[----:B------:R-:W-:Y:S05]  /*37e0*/  @!P0 BRA `(.L_x_67) ;  /* 0x00000000005c8947 */ /* 0x000fea0003800000 */
[----:B--2---:R-:W2:Y:S02]  /*37f0*/  LDS R5, [UR5+0x10] ;  /* 0x00001005ff057984 */ /* 0x004ea40008000800 */
[----:B--2---:R-:W-:-:S04]  /*3800*/  SHF.L.U32 R5, R5, 0x1f, RZ ;  /* 0x0000001f05057819 */ /* 0x004fc800000006ff */
[----:B------:R-:W2:Y:S02]  /*3810*/  SYNCS.PHASECHK.TRANS64.TRYWAIT P0, [UR5+0x8], R5 ;  /* 0x00000805ff0075a7 */ /* 0x000ea40008001105 */
[----:B--2---:R-:W-:Y:S05]  /*3820*/  @P0 BRA `(.L_x_69) ;  /* 0x0000000000080947 */ /* 0x004fea0003800000 */
[----:B------:R-:W2:Y:S02]  /*3830*/  SYNCS.PHASECHK.TRANS64.TRYWAIT P0, [UR5+0x8], R5 ;  /* 0x00000805ff0075a7 */ /* 0x000ea40008001105 */
[----:B--2---:R-:W-:Y:S05]  /*3840*/  @!P0 BRA `(.L_x_70) ;  /* 0x0000006800fc8947 */ /* 0x004fea0003800000 */
.L_x_69:
[----:B------:R-:W3:Y:S01]  /*3850*/  LDS R7, [UR6+0x140] ;  /* 0x00014006ff077984 */ /* 0x000ee20008000800 */
[----:B--2---:R-:W-:Y:S02]  /*3860*/  HFMA2 R0, -RZ, RZ, 0, 5.9604644775390625e-08 ;  /* 0x00000001ff007431 */ /* 0x004fe400000001ff */
[----:B------:R-:W-:Y:S01]  /*3870*/  IMAD.MOV.U32 R4, RZ, RZ, 0xffff ;  /* 0x0000ffffff047424 */ /* 0x000fe200078e00ff */
[----:B------:R-:W-:Y:S01]  /*3880*/  UPRMT UR4, UR69, 0x654, UR7 ;  /* 0x0000065445047896 */ /* 0x000fe20008000007 */
[----:B---3--:R-:W-:-:S03]  /*3890*/  IMAD.SHL.U32 R5, R7, 0x20, RZ ;  /* 0x0000002007057824 */ /* 0x008fc600078e00ff */
[-C--:B------:R-:W-:Y:S02]  /*38a0*/  SHF.L.U32 R4, R4, R7.reuse, RZ ;  /* 0x0000000704047219 */ /* 0x080fe400000006ff */
[----:B------:R-:W-:Y:S01]  /*38b0*/  SHF.L.U32 R7, R0, R7, RZ ;  /* 0x0000000700077219 */ /* 0x000fe200000006ff */
[----:B------:R3:W-:Y:S04]  /*38c0*/  STS [UR6+0x140], R5 ;  /* 0x00014005ff007988 */ /* 0x0007e80008000806 */
[----:B------:R3:W-:Y:S04]  /*38d0*/  ATOMS.OR RZ, [UR5+0x14], R4 ;  /* 0x00001404ffff798c */ /* 0x0007e8000b000005 */
[----:B------:R3:W-:Y:S01]  /*38e0*/  ATOMS.OR RZ, [UR5+0x18], R7 ;  /* 0x00001807ffff798c */ /* 0x0007e2000b000005 */
[----:B------:R-:W-:Y:S03]  /*38f0*/  SYNCS.ARRIVE.TRANS64.RED.A1T0 RZ, [UR4], RZ ;  /* 0x000000ffffff79a7 */ /* 0x000fe60008100404 */
[----:B------:R3:W-:Y:S01]  /*3900*/  ATOMS.XOR RZ, [UR5+0x10], R0 ;  /* 0x00001000ffff798c */ /* 0x0007e2000b800005 */
[----:B------:R-:W-:Y:S05]  /*3910*/  BRA `(.L_x_67) ;  /* 0x0000000000107947 */ /* 0x000fea0003800000 */
.L_x_60:
[----:B------:R-:W-:Y:S02]  /*3920*/  MOV R0, 0xffffffff ;  /* 0xffffffff00007802 */ /* 0x000fe40000000f00 */
[----:B------:R-:W-:-:S03]  /*3930*/  MOV R4, 0x3960 ;  /* 0x0000396000047802 */ /* 0x000fc60000000f00 */
[----:B------:R2:W-:Y:S04]  /*3940*/  STS [UR6+0x140], R0 ;  /* 0x00014000ff007988 */ /* 0x0005e80008000806 */
[----:B-12--5:R-:W-:Y:S05]  /*3950*/  CALL.REL.NOINC `($__internal_1_$__cuda_sm10x_tcgen05_guardrail_trap_phase_invalid_during_alloc) ;  /* 0x0000007000d07944 */ /* 0x026fea0003c00000 */
.L_x_67:
[----:B------:R-:W-:Y:S05]  /*3960*/  WARPSYNC.ALL ;  /* 0x0000000000007948 */ /* 0x000fea0003800000 */
[----:B------:R-:W4:Y:S01]  /*3970*/  S2UR UR4, SR_CgaCtaId ;  /* 0x00000000000479c3 */ /* 0x000f220000008800 */
[----:B------:R-:W-:Y:S01]  /*3980*/  UMOV UR41, 0x400 ;  /* 0x0000040000297882 */ /* 0x000fe20000000000 */
[----:B------:R-:W-:-:S06]  /*3990*/  NOP ;  /* 0x0000000000007918 */ /* 0x000fcc0000000000 */
[----:B------:R-:W-:Y:S06]  /*39a0*/  BAR.ARV 0x6, 0xa0 ;  /* 0x0182800000007b1d */ /* 0x000fec0000002000 */
[----:B------:R-:W1:Y:S01]  /*39b0*/  LDCU UR6, c[0x0][0x38c] ;  /* 0x00007180ff0677ac */ /* 0x000e620008000800 */
[----:B------:R-:W-:Y:S01]  /*39c0*/  LOP3.LUT R3, R3, 0xffff, RZ, 0xc0, !PT ;  /* 0x0000ffff03037812 */ /* 0x000fe200078ec0ff */
[----:B--2---:R-:W-:Y:S01]  /*39d0*/  IMAD.MOV.U32 R9, RZ, RZ, 0x1 ;  /* 0x00000001ff097424 */ /* 0x004fe200078e00ff */
[----:B------:R-:W-:Y:S01]  /*39e0*/  LOP3.LUT R2, R2, 0xffff, RZ, 0xc0, !PT ;  /* 0x0000ffff02027812 */ /* 0x000fe200078ec0ff */
[----:B------:R-:W-:Y:S01]  /*39f0*/  IMAD.MOV.U32 R8, RZ, RZ, RZ ;  /* 0x000000ffff087224 */ /* 0x000fe200078e00ff */
[----:B------:R-:W-:Y:S01]  /*3a00*/  R2UR UR43, R3 ;  /* 0x00000000032b72ca */ /* 0x000fe200000e0000 */
[----:B------:R-:W-:Y:S01]  /*3a10*/  UMOV UR47, URZ ;  /* 0x000000ff002f7c82 */ /* 0x000fe20008000000 */
[----:B------:R-:W-:-:S02]  /*3a20*/  R2UR UR65, R2 ;  /* 0x00000000024172ca */ /* 0x000fc400000e0000 */
[----:B------:R-:W-:Y:S01]  /*3a30*/  CS2R R2, SRZ ;  /* 0x0000000000027805 */ /* 0x000fe2000001ff00 */
[----:B------:R-:W-:Y:S01]  /*3a40*/  UMOV UR38, URZ ;  /* 0x000000ff00267c82 */ /* 0x000fe20008000000 */
[----:B----4-:R-:W-:Y:S01]  /*3a50*/  ULEA UR41, UR4, UR41, 0x18 ;  /* 0x0000002904297291 */ /* 0x010fe2000f8ec0ff */
[----:B------:R-:W-:Y:S01]  /*3a60*/  UMOV UR37, URZ ;  /* 0x000000ff00257c82 */ /* 0x000fe20008000000 */
[----:B------:R-:W-:Y:S02]  /*3a70*/  UISETP.NE.AND UP3, UPT, UR68, URZ, UPT ;  /* 0x000000ff4400728c */ /* 0x000fe4000bf65270 */
[----:B------:R-:W-:Y:S02]  /*3a80*/  UIADD3 UR5, UPT, UPT, UR41, 0x8400, URZ ;  /* 0x0000840029057890 */ /* 0x000fe4000fffe0ff */
[----:B------:R-:W-:-:S03]  /*3a90*/  UIADD3 UR4, UPT, UPT, UR41, 0x28400, URZ ;  /* 0x0002840029047890 */ /* 0x000fc6000fffe0ff */
[----:B---3--:R-:W2:Y:S01]  /*3aa0*/  LDS R0, [UR41+0x140] ;  /* 0x00014029ff007984 */ /* 0x008ea20008000800 */
[----:B-1----:R-:W-:Y:S02]  /*3ab0*/  UIADD3 UR6, UPT, UPT, UR6, 0x7f, URZ ;  /* 0x0000007f06067890 */ /* 0x002fe4000fffe0ff */
[----:B------:R-:W-:Y:S02]  /*3ac0*/  USHF.R.U32.HI UR5, URZ, 0x4, UR5 ;  /* 0x00000004ff057899 */ /* 0x000fe40008011605 */
[----:B------:R-:W-:Y:S02]  /*3ad0*/  USHF.R.S32.HI UR64, URZ, 0x1f, UR6 ;  /* 0x0000001fff407899 */ /* 0x000fe40008011406 */
[----:B------:R-:W-:Y:S02]  /*3ae0*/  USHF.R.U32.HI UR4, URZ, 0x4, UR4 ;  /* 0x00000004ff047899 */ /* 0x000fe40008011604 */
[----:B------:R-:W-:Y:S02]  /*3af0*/  ULEA.HI UR64, UR64, UR6, URZ, 0x7 ;  /* 0x0000000640407291 */ /* 0x000fe4000f8f38ff */
[----:B------:R-:W-:-:S02]  /*3b00*/  ULOP3.LUT UR5, UR5, 0x3fff, URZ, 0xc0, !UPT ;  /* 0x00003fff05057892 */ /* 0x000fc4000f8ec0ff */
[----:B------:R-:W-:Y:S02]  /*3b10*/  USHF.R.S32.HI UR64, URZ, 0x7, UR64 ;  /* 0x00000007ff407899 */ /* 0x000fe40008011440 */
[----:B------:R-:W-:Y:S02]  /*3b20*/  ULOP3.LUT UR45, UR4, 0x3fff, URZ, 0xc0, !UPT ;  /* 0x00003fff042d7892 */ /* 0x000fe4000f8ec0ff */
[----:B------:R-:W-:Y:S01]  /*3b30*/  UISETP.LT.AND UP0, UPT, UR64, 0x1, UPT ;  /* 0x000000014000788c */ /* 0x000fe2000bf01270 */
[----:B------:R-:W-:Y:S01]  /*3b40*/  UMOV UR62, 0x0 ;  /* 0x00000000003e7882 */ /* 0x000fe20000000000 */
        /* <DEDUP_REMOVED lines=9> */
[----:B------:R-:W-:-:S02]  /*3be0*/  ULOP3.LUT UR44, UR5, 0x10000, URZ, 0xfc, !UPT ;  /* 0x00010000052c7892 */ /* 0x000fc4000f8efcff */
[----:B------:R-:W-:Y:S02]  /*3bf0*/  ULOP3.LUT UR45, UR45, 0x10000, URZ, 0xfc, !UPT ;  /* 0x000100002d2d7892 */ /* 0x000fe4000f8efcff */
[----:B------:R-:W-:Y:S01]  /*3c00*/  USEL UR66, UR64, 0x1, !UP0 ;  /* 0x0000000140427887 */ /* 0x000fe2000c000000 */
[----:B------:R-:W-:Y:S01]  /*3c10*/  UMOV UR52, 0x0 ;  /* 0x0000000000347882 */ /* 0x000fe20000000000 */
[----:B------:R-:W-:Y:S01]  /*3c20*/  UMOV UR53, 0x10200490 ;  /* 0x1020049000357882 */ /* 0x000fe20000000000 */
[----:B------:R-:W-:Y:S01]  /*3c30*/  UMOV UR50, 0x0 ;  /* 0x0000000000327882 */ /* 0x000fe20000000000 */
[----:B------:R-:W-:Y:S01]  /*3c40*/  UMOV UR51, 0x10200490 ;  /* 0x1020049000337882 */ /* 0x000fe20000000000 */
[----:B------:R-:W-:Y:S01]  /*3c50*/  UMOV UR48, 0x0 ;  /* 0x0000000000307882 */ /* 0x000fe20000000000 */
[----:B--2---:R-:W-:Y:S01]  /*3c60*/  R2UR UR67, R0 ;  /* 0x00000000004372ca */ /* 0x004fe200000e0000 */
[----:B------:R-:W-:-:S14]  /*3c70*/  UMOV UR49, 0x10200490 ;  /* 0x1020049000317882 */ /* 0x000fdc0000000000 */
.L_x_78:
[C---:B------:R-:W-:Y:S02]  /*3c80*/  LEA R0, R8.reuse, UR41, 0x3 ;  /* 0x0000002908007c11 */ /* 0x040fe4000f8e18ff */
[----:B------:R-:W-:Y:S02]  /*3c90*/  SHF.L.U32 R5, R3, 0x1f, RZ ;  /* 0x0000001f03057819 */ /* 0x000fe400000006ff */
[----:B------:R-:W-:Y:S02]  /*3ca0*/  LEA R4, R8, UR41, 0x4 ;  /* 0x0000002908047c11 */ /* 0x000fe4000f8e20ff */
[----:B------:R-:W1:Y:S02]  /*3cb0*/  SYNCS.PHASECHK.TRANS64.TRYWAIT P0, [R0+URZ+0x90], R5 ;  /* 0x00009005000075a7 */ /* 0x000e6400080011ff */
[----:B-1-3--:R-:W-:Y:S05]  /*3cc0*/  @!P0 BRA `(.L_x_71) ;  /* 0x0000006400f48947 */ /* 0x00afea0003800000 */
.L_x_171:
[----:B-1----:R-:W1:Y:S01]  /*3cd0*/  LDS.128 R4, [R4+0x120] ;  /* 0x0001200004047984 */ /* 0x002e620000000c00 */
[----:B------:R-:W-:Y:S02]  /*3ce0*/  VIADD R0, R0, 0xa0 ;  /* 0x000000a000007836 */ /* 0x000fe40000000000 */
[----:B------:R-:W-:Y:S01]  /*3cf0*/  VIADD R8, R8, 0x1 ;  /* 0x0000000108087836 */ /* 0x000fe20000000000 */
[----:B------:R-:W-:Y:S01]  /*3d00*/  @!PT LDS RZ, [RZ] ;  /* 0x00000000fffff984 */ /* 0x000fe20000000800 */
[----:B------:R-:W-:Y:S01]  /*3d10*/  @!PT LDS RZ, [RZ] ;  /* 0x00000000fffff984 */ /* 0x000fe20000000800 */
[----:B------:R-:W-:Y:S01]  /*3d20*/  @!PT LDS RZ, [RZ] ;  /* 0x00000000fffff984 */ /* 0x000fe20000000800 */
[----:B------:R-:W-:Y:S01]  /*3d30*/  @!PT LDS RZ, [RZ] ;  /* 0x00000000fffff984 */ /* 0x000fe20000000800 */
[----:B------:R2:W-:Y:S06]  /*3d40*/  MEMBAR.ALL.CTA ;  /* 0x0000000000007992 */ /* 0x0005ec0000008000 */
[----:B--2---:R-:W2:Y:S01]  /*3d50*/  FENCE.VIEW.ASYNC.S ;  /* 0x00000000000073c6 */ /* 0x004ea20000000000 */
[----:B------:R-:W-:-:S04]  /*3d60*/  PRMT R0, RZ, 0x654, R0 ;  /* 0x00000654ff007816 */ /* 0x000fc80000000000 */
[----:B--2---:R2:W-:Y:S01]  /*3d70*/  SYNCS.ARRIVE.TRANS64.RED.A1T0 RZ, [R0+URZ], RZ ;  /* 0x000000ff00ff79a7 */ /* 0x0045e200081004ff */
[----:B-1----:R-:W-:Y:S01]  /*3d80*/  LOP3.LUT P1, RZ, R6, 0x1, RZ, 0xc0, !PT ;  /* 0x0000000106ff7812 */ /* 0x002fe2000782c0ff */
[----:B--2---:R-:W-:-:S12]  /*3d90*/  BRA.U UP3, `(.L_x_72) ;  /* 0x0000000503587547 */ /* 0x004fd8000b800000 */
[----:B------:R-:W1:Y:S01]  /*3da0*/  LDCU UR4, c[0x0][0x38c] ;  /* 0x00007180ff0477ac */ /* 0x000e620008000800 */
[----:B------:R-:W-:Y:S02]  /*3db0*/  PLOP3.LUT P2, PT, PT, PT, PT, 0x80, 0x8 ;  /* 0x000000000008781c */ /* 0x000fe40003f4f070 */
[----:B------:R-:W-:Y:S01]  /*3dc0*/  SHF.L.U32 R5, R9, 0x1f, RZ ;  /* 0x0000001f09057819 */ /* 0x000fe200000006ff */
[----:B------:R-:W-:Y:S02]  /*3dd0*/  ULEA UR46, UR47, UR41, 0x3 ;  /* 0x000000292f2e7291 */ /* 0x000fe4000f8e18ff */
[----:B------:R-:W-:Y:S02]  /*3de0*/  ULEA UR36, UR47, UR67, 0x7 ;  /* 0x000000432f247291 */ /* 0x000fe4000f8e38ff */
[----:B-1----:R-:W-:-:S06]  /*3df0*/  UISETP.GE.AND UP0, UPT, UR4, 0x1, UPT ;  /* 0x000000010400788c */ /* 0x002fcc000bf06270 */
[----:B------:R-:W-:-:S05]  /*3e00*/  PLOP3.LUT P0, PT, PT, PT, UP0, 0x80, 0x8 ;  /* 0x000000000008781c */ /* 0x000fca0003f0f008 */
[----:B------:R-:W-:-:S08]  /*3e10*/  @UP0 ULEA UR4, UR38, UR41, 0x3 ;  /* 0x0000002926040291 */ /* 0x000fd0000f8e18ff */
[----:B------:R-:W-:-:S04]  /*3e20*/  @P0 SHF.L.U32 R0, R2, 0x1f, RZ ;  /* 0x0000001f02000819 */ /* 0x000fc800000006ff */
[----:B------:R1:W2:Y:S01]  /*3e30*/  @P0 SYNCS.PHASECHK.TRANS64.TRYWAIT P2, [UR4], R0 ;  /* 0x00000000ff0005a7 */ /* 0x0002a20008041104 */
[----:B------:R-:W3:Y:S02]  /*3e40*/  SYNCS.PHASECHK.TRANS64.TRYWAIT P0, [UR46+0xd0], R5 ;  /* 0x0000d005ff0075a7 */ /* 0x000ee4000800112e */
[----:B-123--:R-:W-:Y:S05]  /*3e50*/  @!P0 BRA `(.L_x_73) ;  /* 0x0000006400a48947 */ /* 0x00efea0003800000 */
.L_x_173:
[----:B------:R-:W-:Y:S01]  /*3e60*/  UMOV UR42, UR37 ;  /* 0x00000025002a7c82 */ /* 0x000fe20008000000 */
[----:B------:R-:W-:Y:S05]  /*3e70*/  BRA.U !UP0, `(.L_x_74) ;  /* 0x0000000508107547 */ /* 0x000fea000b800000 */
[----:B------:R-:W-:Y:S02]  /*3e80*/  UIADD3 UR42, UPT, UPT, UR66, UR37, URZ ;  /* 0x00000025422a7290 */ /* 0x000fe4000fffe0ff */
[----:B------:R-:W-:Y:S01]  /*3e90*/  UPLOP3.LUT UP2, UPT, UPT, UPT, UPT, 0x40, 0x4 ;  /* 0x000000000004789c */ /* 0x000fe20003f4e870 */
[----:B------:R-:W-:Y:S01]  /*3ea0*/  UMOV UR39, UR64 ;  /* 0x0000004000277c82 */ /* 0x000fe20008000000 */
[----:B------:R-:W-:-:S09]  /*3eb0*/  UMOV UR5, UR38 ;  /* 0x0000002600057c82 */ /* 0x000fd20008000000 */
.L_x_77:
[----:B------:R-:W-:Y:S01]  /*3ec0*/  ULEA UR7, UR5, UR41, 0x3 ;  /* 0x0000002905077291 */ /* 0x000fe2000f8e18ff */
[----:B--23--:R-:W-:Y:S11]  /*3ed0*/  @P2 BRA `(.L_x_75) ;  /* 0x00000000000c2947 */ /* 0x00cff60003800000 */
[----:B-1----:R-:W-:Y:S04]  /*3ee0*/  SHF.L.U32 R5, R2, 0x1f, RZ ;  /* 0x0000001f02057819 */ /* 0x002fe800000006ff */
[----:B------:R-:W1:Y:S02]  /*3ef0*/  SYNCS.PHASECHK.TRANS64.TRYWAIT P0, [UR7], R5 ;  /* 0x00000005ff0075a7 */ /* 0x000e640008001107 */
[----:B-1----:R-:W-:Y:S05]  /*3f00*/  @!P0 BRA `(.L_x_76) ;  /* 0x0000006400908947 */ /* 0x002fea0003800000 */
.L_x_75:
[----:B------:R-:W-:Y:S01]  /*3f10*/  UISETP.NE.AND UP0, UPT, UR39, 0x1, UPT ;  /* 0x000000012700788c */ /* 0x000fe2000bf05270 */
[----:B------:R-:W-:Y:S01]  /*3f20*/  PLOP3.LUT P2, PT, PT, PT, PT, 0x80, 0x8 ;  /* 0x000000000008781c */ /* 0x000fe20003f4f070 */
[----:B------:R-:W-:Y:S02]  /*3f30*/  UIADD3 UR4, UPT, UPT, UR5, 0x1, URZ ;  /* 0x0000000105047890 */ /* 0x000fe4000fffe0ff */
[----:B------:R-:W-:Y:S02]  /*3f40*/  UIADD3 UR40, UPT, UPT, UR7, 0x20, URZ ;  /* 0x0000002007287890 */ /* 0x000fe4000fffe0ff */
[----:B------:R-:W-:Y:S01]  /*3f50*/  UISETP.NE.AND UP1, UPT, UR4, 0x4, UPT ;  /* 0x000000040400788c */ /* 0x000fe2000bf25270 */
[----:B------:R-:W-:Y:S01]  /*3f60*/  PLOP3.LUT P0, PT, PT, PT, UP0, 0x80, 0x8 ;  /* 0x000000000008781c */ /* 0x000fe20003f0f008 */
[----:B------:R-:W-:Y:S02]  /*3f70*/  UIADD3 UR37, UPT, UPT, UR37, 0x1, URZ ;  /* 0x0000000125257890 */ /* 0x000fe4000fffe0ff */
[----:B------:R-:W-:Y:S02]  /*3f80*/  USEL UR6, URZ, 0x1, UP1 ;  /* 0x00000001ff067887 */ /* 0x000fe40008800000 */
[----:B------:R-:W-:Y:S02]  /*3f90*/  USEL UR38, UR4, URZ, UP1 ;  /* 0x000000ff04267287 */ /* 0x000fe40008800000 */
[----:B------:R-:W-:Y:S02]  /*3fa0*/  UIADD3 UR39, UPT, UPT, UR39, -0x1, URZ ;  /* 0xffffffff27277890 */ /* 0x000fe4000fffe0ff */
[----:B------:R-:W-:Y:S01]  /*3fb0*/  @UP0 ULEA UR4, UR38, UR41, 0x3 ;  /* 0x0000002926040291 */ /* 0x000fe2000f8e18ff */
[----:B------:R-:W-:Y:S01]  /*3fc0*/  LOP3.LUT R2, R2, UR6, RZ, 0x3c, !PT ;  /* 0x0000000602027c12 */ /* 0x000fe2000f8e3cff */
[----:B------:R-:W-:Y:S02]  /*3fd0*/  ULEA UR6, UR5, UR45, 0xa ;  /* 0x0000002d05067291 */ /* 0x000fe4000f8e50ff */
[----:B------:R-:W-:Y:S01]  /*3fe0*/  UISETP.NE.AND UP0, UPT, UR37, UR42, UPT ;  /* 0x0000002a2500728c */ /* 0x000fe2000bf05270 */
[----:B-1----:R-:W-:Y:S01]  /*3ff0*/  @P0 SHF.L.U32 R0, R2, 0x1f, RZ ;  /* 0x0000001f02000819 */ /* 0x002fe200000006ff */
[----:B------:R-:W-:Y:S02]  /*4000*/  UIADD3 UR34, UPT, UPT, UR6, 0x2, URZ ;  /* 0x0000000206227890 */ /* 0x000fe4000fffe0ff */
[----:B------:R-:W-:Y:S01]  /*4010*/  UIADD3 UR30, UPT, UPT, UR6, 0x4, URZ ;  /* 0x00000004061e7890 */ /* 0x000fe2000fffe0ff */
[----:B------:R2:W3:Y:S01]  /*4020*/  @P0 SYNCS.PHASECHK.TRANS64.TRYWAIT P2, [UR4], R0 ;  /* 0x00000000ff0005a7 */ /* 0x0004e20008041104 */
[----:B------:R-:W-:Y:S02]  /*4030*/  ULEA UR4, UR5, UR44, 0xb ;  /* 0x0000002c05047291 */ /* 0x000fe4000f8e58ff */
[----:B------:R-:W-:Y:S02]  /*4040*/  UIADD3 UR26, UPT, UPT, UR6, 0x6, URZ ;  /* 0x00000006061a7890 */ /* 0x000fe4000fffe0ff */
        /* <DEDUP_REMOVED lines=10> */
[----:B------:R-:W-:Y:S01]  /*40f0*/  UIADD3 UR8, UPT, UPT, UR4, 0x406, URZ ;  /* 0x0000040604087890 */ /* 0x000fe2000fffe0ff */
[----:B------:R-:W-:Y:S01]  /*4100*/  UMOV UR7, 0x40004040 ;  /* 0x4000404000077882 */ /* 0x000fe20000000000 */
[----:B------:R-:W-:Y:S01]  /*4110*/  UMOV UR5, 0x40004040 ;  /* 0x4000404000057882 */ /* 0x000fe20000000000 */
[----:B------:R-:W-:Y:S01]  /*4120*/  UMOV UR35, 0x40004040 ;  /* 0x4000404000237882 */ /* 0x000fe20000000000 */
[----:B------:R1:W-:Y:S01]  /*4130*/  UTCHMMA.2CTA gdesc[UR4], gdesc[UR6], tmem[UR36], tmem[UR62], idesc[UR63], UP2 ;  /* 0x00ff3e06040075ea */ /* 0x0003e20009200024 */
[----:B------:R-:W-:Y:S01]  /*4140*/  UPLOP3.LUT UP2, UPT, UPT, UPT, UPT, 0x80, 0x8 ;  /* 0x000000000008789c */ /* 0x000fe20003f4f070 */
[----:B------:R-:W-:Y:S01]  /*4150*/  UMOV UR33, 0x40004040 ;  /* 0x4000404000217882 */ /* 0x000fe20000000000 */
[----:B------:R-:W-:Y:S01]  /*4160*/  UMOV UR31, 0x40004040 ;  /* 0x40004040001f7882 */ /* 0x000fe20000000000 */
[----:B------:R2:W-:Y:S01]  /*4170*/  UTCHMMA.2CTA gdesc[UR32], gdesc[UR34], tmem[UR36], tmem[UR60], idesc[UR61], UPT ;  /* 0x00ff3c22200075ea */ /* 0x0005e2000ba00024 */
        /* <DEDUP_REMOVED lines=14> */
[----:B------:R-:W-:Y:S01]  /*4260*/  UMOV UR9, 0x40004040 ;  /* 0x4000404000097882 */ /* 0x000fe20000000000 */
[----:B------:R2:W-:Y:S01]  /*4270*/  UTCHMMA.2CTA gdesc[UR12], gdesc[UR14], tmem[UR36], tmem[UR50], idesc[UR51], UPT ;  /* 0x00ff320e0c0075ea */ /* 0x0005e2000ba00024 */
[----:B------:R2:W-:Y:S01]  /*4280*/  UTCHMMA.2CTA gdesc[UR8], gdesc[UR10], tmem[UR36], tmem[UR48], idesc[UR49], UPT ;  /* 0x00ff300a080075ea */ /* 0x0005e2000ba00024 */
[----:B------:R2:W-:Y:S01]  /*4290*/  UTCBAR.2CTA.MULTICAST [UR40], URZ, UR43 ;  /* 0x000000ff280073e9 */ /* 0x0005e2000820082b */
[----:B-1----:R-:W-:Y:S01]  /*42a0*/  UMOV UR5, UR38 ;  /* 0x0000002600057c82 */ /* 0x002fe20008000000 */
[----:B------:R-:W-:Y:S05]  /*42b0*/  BRA.U UP0, `(.L_x_77) ;  /* 0xfffffffd00007547 */ /* 0x000fea000b83ffff */
.L_x_74:
[----:B------:R-:W-:Y:S01]  /*42c0*/  UIADD3 UR4, UPT, UPT, UR46, 0xb0, URZ ;  /* 0x000000b02e047890 */ /* 0x000fe2000fffe0ff */
[----:B------:R-:W-:-:S08]  /*42d0*/  UMOV UR37, UR42 ;  /* 0x0000002a00257c82 */ /* 0x000fd00008000000 */
[----:B------:R4:W-:Y:S01]  /*42e0*/  UTCBAR.2CTA.MULTICAST [UR4], URZ, UR65 ;  /* 0x000000ff040073e9 */ /* 0x0009e20008200841 */
[----:B------:R-:W-:Y:S02]  /*42f0*/  NOP ;  /* 0x0000000000007918 */ /* 0x000fe40000000000 */
.L_x_72:
[----:B----4-:R-:W-:Y:S01]  /*4300*/  UIADD3 UR4, UPT, UPT, UR47, 0x1, URZ ;  /* 0x000000012f047890 */ /* 0x010fe2000fffe0ff */
[----:B------:R-:W-:-:S03]  /*4310*/  ISETP.NE.AND P0, PT, R8, 0x2, PT ;  /* 0x000000020800780c */ /* 0x000fc60003f05270 */
[----:B------:R-:W-:Y:S01]  /*4320*/  UISETP.NE.AND UP0, UPT, UR4, 0x4, UPT ;  /* 0x000000040400788c */ /* 0x000fe2000bf05270 */
[----:B-12---:R-:W-:Y:S02]  /*4330*/  SEL R0, RZ, 0x1, P0 ;  /* 0x00000001ff007807 */ /* 0x006fe40000000000 */
[----:B------:R-:W-:Y:S01]  /*4340*/  SEL R8, R8, RZ, P0 ;  /* 0x000000ff08087207 */ /* 0x000fe20000000000 */
[----:B------:R-:W-:Y:S01]  /*4350*/  USEL UR5, URZ, 0x1, UP0 ;  /* 0x00000001ff057887 */ /* 0x000fe20008000000 */
[----:B------:R-:W-:Y:S01]  /*4360*/  LOP3.LUT R3, R3, R0, RZ, 0x3c, !PT ;  /* 0x0000000003037212 */ /* 0x000fe200078e3cff */
[----:B------:R-:W-:-:S04]  /*4370*/  USEL UR47, UR4, URZ, UP0 ;  /* 0x000000ff042f7287 */ /* 0x000fc80008000000 */
[----:B------:R-:W-:Y:S01]  /*4380*/  LOP3.LUT R9, R9, UR5, RZ, 0x3c, !PT ;  /* 0x0000000509097c12 */ /* 0x000fe2000f8e3cff */
[----:B------:R-:W-:Y:S07]  /*4390*/  @P1 BRA `(.L_x_78) ;  /* 0xfffffff800381947 */ /* 0x000fee000383ffff */
[----:B------:R-:W1:Y:S01]  /*43a0*/  S2UR UR8, SR_CgaCtaId ;  /* 0x00000000000879c3 */ /* 0x000e620000008800 */
[----:B------:R-:W-:Y:S01]  /*43b0*/  ELECT P0, URZ, PT ;  /* 0x0000000000ff782f */ /* 0x000fe20003800000 */
[----:B------:R-:W-:Y:S01]  /*43c0*/  HFMA2 R0, -RZ, RZ, 0, 5.9604644775390625e-08 ;  /* 0x00000001ff007431 */ /* 0x000fe200000001ff */
[----:B------:R-:W-:-:S05]  /*43d0*/  UMOV UR4, 0x40 ;  /* 0x0000004000047882 */ /* 0x000fca0000000000 */
[----:B------:R-:W-:Y:S01]  /*43e0*/  UVIRTCOUNT.DEALLOC.SMPOOL 0x80 ;  /* 0x000000800000784c */ /* 0x000fe20000000000 */
[----:B------:R-:W-:Y:S02]  /*43f0*/  UISETP.NE.AND UP1, UPT, UR68, URZ, UPT ;  /* 0x000000ff4400728c */ /* 0x000fe4000bf25270 */
[----:B-1----:R-:W-:-:S09]  /*4400*/  ULEA UR8, UR8, UR4, 0x18 ;  /* 0x0000000408087291 */ /* 0x002fd2000f8ec0ff */
[----:B------:R1:W-:Y:S01]  /*4410*/  @P0 STS.U8 [UR8+0x1c], R0 ;  /* 0x00001c00ff000988 */ /* 0x0003e20008000008 */
[----:B------:R-:W-:Y:S05]  /*4420*/  BRA.U UP1, `(.L_x_79) ;  /* 0x0000000101a07547 */ /* 0x000fea000b800000 */
[----:B------:R-:W-:Y:S01]  /*4430*/  UIADD3 UR7, UPT, UPT, UR41, 0xd0, URZ ;  /* 0x000000d029077890 */ /* 0x000fe2000fffe0ff */
[----:B------:R-:W-:-:S03]  /*4440*/  SHF.L.U32 R3, R9, 0x1f, RZ ;  /* 0x0000001f09037819 */ /* 0x000fc600000006ff */
[----:B------:R-:W-:-:S09]  /*4450*/  ULEA UR4, UR47, UR7, 0x3 ;  /* 0x000000072f047291 */ /* 0x000fd2000f8e18ff */
[----:B------:R-:W2:Y:S02]  /*4460*/  SYNCS.PHASECHK.TRANS64.TRYWAIT P0, [UR4], R3 ;  /* 0x00000003ff0075a7 */ /* 0x000ea40008001104 */
[----:B--2---:R-:W-:Y:S05]  /*4470*/  @!P0 BRA `(.L_x_80) ;  /* 0x00000060004c8947 */ /* 0x004fea0003800000 */
.L_x_176:
        /* <DEDUP_REMOVED lines=9> */
.L_x_178:
        /* <DEDUP_REMOVED lines=9> */
.L_x_180:
[----:B------:R-:W-:-:S04]  /*45a0*/  UIADD3 UR4, UPT, UPT, UR4, 0x1, URZ ;  /* 0x0000000104047890 */ /* 0x000fc8000fffe0ff */
[----:B------:R-:W-:-:S04]  /*45b0*/  UISETP.NE.AND UP0, UPT, UR4, 0x4, UPT ;  /* 0x000000040400788c */ /* 0x000fc8000bf05270 */
[----:B------:R-:W-:Y:S02]  /*45c0*/  USEL UR5, URZ, 0x1, UP0 ;  /* 0x00000001ff057887 */ /* 0x000fe40008000000 */
[----:B------:R-:W-:-:S04]  /*45d0*/  USEL UR4, UR4, URZ, UP0 ;  /* 0x000000ff04047287 */ /* 0x000fc80008000000 */
[----:B------:R-:W-:Y:S01]  /*45e0*/  ULEA UR4, UR4, UR7, 0x3 ;  /* 0x0000000704047291 */ /* 0x000fe2000f8e18ff */
[----:B-1----:R-:W-:-:S04]  /*45f0*/  LOP3.LUT R3, R2, UR5, RZ, 0x3c, !PT ;  /* 0x0000000502037c12 */ /* 0x002fc8000f8e3cff */
[----:B------:R-:W-:Y:S01]  /*4600*/  SHF.L.U32 R3, R3, 0x1f, RZ ;  /* 0x0000001f03037819 */ /* 0x000fe200000006ff */
[----:B------:R-:W-:-:S04]  /*4610*/  IMAD.U32 R0, RZ, RZ, UR4 ;  /* 0x00000004ff007e24 */ /* 0x000fc8000f8e00ff */
[----:B------:R1:W2:Y:S03]  /*4620*/  SYNCS.PHASECHK.TRANS64.TRYWAIT P0, [R0+URZ], R3 ;  /* 0x00000003000075a7 */ /* 0x0002a600080011ff */
[----:B--2---:R-:W-:Y:S05]  /*4630*/  @!P0 NANOSLEEP.SYNCS 0x989680 ;  /* 0x009896800000895d */ /* 0x004fea0003900000 */
[----:B------:R-:W2:Y:S02]  /*4640*/  @!P0 SYNCS.PHASECHK.TRANS64 P0, [R0+URZ], R3 ;  /* 0x00000003000085a7 */ /* 0x000ea400080010ff */
[----:B--2---:R-:W-:Y:S05]  /*4650*/  @P0 BRA `(.L_x_83) ;  /* 0x0000000000200947 */ /* 0x004fea0003800000 */
.L_x_84:
[----:B--2---:R2:W4:Y:S02]  /*4660*/  SYNCS.PHASECHK.TRANS64.TRYWAIT P0, [R0+URZ], R3 ;  /* 0x00000003000075a7 */ /* 0x00452400080011ff */
[----:B----4-:R-:W-:Y:S05]  /*4670*/  @!P0 NANOSLEEP.SYNCS 0x989680 ;  /* 0x009896800000895d */ /* 0x010fea0003900000 */
[----:B------:R-:W4:Y:S02]  /*4680*/  @!P0 SYNCS.PHASECHK.TRANS64 P0, [R0+URZ], R3 ;  /* 0x00000003000085a7 */ /* 0x000f2400080010ff */
[----:B----4-:R-:W-:Y:S05]  /*4690*/  @!P0 BRA `(.L_x_84) ;  /* 0xfffffffc00f08947 */ /* 0x010fea000383ffff */
[----:B------:R-:W-:Y:S05]  /*46a0*/  BRA `(.L_x_83) ;  /* 0x00000000000c7947 */ /* 0x000fea0003800000 */
.L_x_79:
[----:B------:R-:W-:-:S04]  /*46b0*/  UIADD3 UR4, UPT, UPT, UR41, 0x110, URZ ;  /* 0x0000011029047890 */ /* 0x000fc8000fffe0ff */
[----:B------:R-:W-:-:S09]  /*46c0*/  UPRMT UR4, UR69, 0x654, UR4 ;  /* 0x0000065445047896 */ /* 0x000fd20008000004 */
[----:B------:R-:W-:Y:S03]  /*46d0*/  SYNCS.ARRIVE.TRANS64.RED.A1T0 RZ, [UR4], RZ ;  /* 0x000000ffffff79a7 */ /* 0x000fe60008100404 */
.L_x_83:
[----:B-12---:R-:W-:Y:S01]  /*46e0*/  SHF.L.U32 R3, RZ, 0x1f, RZ ;  /* 0x0000001fff037819 */ /* 0x006fe200000006ff */
[----:B------:R-:W-:Y:S01]  /*46f0*/  UIADD3 UR4, UPT, UPT, UR41, 0x110, URZ ;  /* 0x0000011029047890 */ /* 0x000fe2000fffe0ff */
[----:B------:R-:W-:Y:S02]  /*4700*/  PLOP3.LUT P0, PT, PT, PT, UP1, 0x80, 0x8 ;  /* 0x000000000008781c */ /* 0x000fe40003f0f018 */
[----:B------:R-:W1:Y:S02]  /*4710*/  SYNCS.PHASECHK.TRANS64.TRYWAIT P1, [UR41+0x110], R3 ;  /* 0x00011003ff0075a7 */ /* 0x000e640008021129 */
[----:B-1----:R-:W-:Y:S09]  /*4720*/  @!P1 BRA `(.L_x_85) ;  /* 0x0000005c00e89947 */ /* 0x002ff20003800000 */
.L_x_182:
[----:B------:R-:W-:Y:S01]  /*4730*/  @!UP1 UPRMT UR4, UR69, 0x654, UR4 ;  /* 0x0000065445049896 */ /* 0x000fe20008000004 */
[----:B------:R-:W-:Y:S01]  /*4740*/  UMOV UR5, 0xffff ;  /* 0x0000ffff00057882 */ /* 0x000fe20000000000 */
[----:B------:R-:W-:-:S07]  /*4750*/  UMOV UR6, 0x1 ;  /* 0x0000000100067882 */ /* 0x000fce0000000000 */
[----:B------:R-:W-:Y:S01]  /*4760*/  @!P0 SYNCS.ARRIVE.TRANS64.RED.A1T0 RZ, [UR4], RZ ;  /* 0x000000ffffff89a7 */ /* 0x000fe20008100404 */
[----:B------:R-:W-:Y:S01]  /*4770*/  NOP ;  /* 0x0000000000007918 */ /* 0x000fe20000000000 */
[----:B-1----:R-:W1:Y:S01]  /*4780*/  LDS R0, [UR8+0x14] ;  /* 0x00001408ff007984 */ /* 0x002e620008000800 */
[----:B------:R-:W-:-:S04]  /*4790*/  ULOP3.LUT UR4, UR67, 0xffff, URZ, 0xc0, !UPT ;  /* 0x0000ffff43047892 */ /* 0x000fc8000f8ec0ff */
[----:B------:R-:W-:-:S04]  /*47a0*/  USHF.R.U32.HI UR4, URZ, 0x5, UR4 ;  /* 0x00000005ff047899 */ /* 0x000fc80008011604 */
[----:B------:R-:W-:Y:S02]  /*47b0*/  USHF.L.U32 UR5, UR5, UR4, URZ ;  /* 0x0000000405057299 */ /* 0x000fe400080006ff */
[----:B------:R-:W-:-:S04]  /*47c0*/  USHF.L.U32 UR4, UR6, UR4, URZ ;  /* 0x0000000406047299 */ /* 0x000fc800080006ff */
[----:B-1----:R-:W-:-:S04]  /*47d0*/  LOP3.LUT R0, R0, UR5, RZ, 0xc0, !PT ;  /* 0x0000000500007c12 */ /* 0x002fc8000f8ec0ff */
[----:B------:R-:W-:-:S13]  /*47e0*/  ISETP.NE.AND P0, PT, R0, UR5, PT ;  /* 0x0000000500007c0c */ /* 0x000fda000bf05270 */
[----:B------:R-:W-:Y:S05]  /*47f0*/  @P0 BRA `(.L_x_86) ;  /* 0x0000000000580947 */ /* 0x000fea0003800000 */
[----:B------:R-:W1:Y:S02]  /*4800*/  LDS R0, [UR8+0x18] ;  /* 0x00001808ff007984 */ /* 0x000e640008000800 */
[----:B-1----:R-:W-:-:S04]  /*4810*/  LOP3.LUT R0, R0, UR4, RZ, 0xc0, !PT ;  /* 0x0000000400007c12 */ /* 0x002fc8000f8ec0ff */
[----:B------:R-:W-:-:S13]  /*4820*/  ISETP.NE.AND P0, PT, R0, UR4, PT ;  /* 0x0000000400007c0c */ /* 0x000fda000bf05270 */
[----:B------:R-:W-:Y:S05]  /*4830*/  @P0 BRA `(.L_x_87) ;  /* 0x00000000003c0947 */ /* 0x000fea0003800000 */
[----:B------:R-:W1:Y:S01]  /*4840*/  S2R R2, SR_LANEID ;  /* 0x0000000000027919 */ /* 0x000e620000000000 */
[----:B------:R-:W-:Y:S01]  /*4850*/  ULOP3.LUT UR5, URZ, UR5, URZ, 0x33, !UPT ;  /* 0x00000005ff057292 */ /* 0x000fe2000f8e33ff */
[----:B------:R-:W-:Y:S01]  /*4860*/  LOP3.LUT R4, RZ, UR4, RZ, 0x33, !PT ;  /* 0x00000004ff047c12 */ /* 0x000fe2000f8e33ff */
[----:B------:R-:W-:Y:S02]  /*4870*/  VOTEU.ANY UR4, UPT, PT ;  /* 0x0000000000047886 */ /* 0x000fe400038e0100 */
[----:B------:R-:W-:Y:S01]  /*4880*/  UFLO.U32 UR4, UR4 ;  /* 0x00000004000472bd */ /* 0x000fe200080e0000 */
[----:B------:R-:W2:Y:S01]  /*4890*/  REDUX UR6, R4 ;  /* 0x00000000040673c4 */ /* 0x000ea20000000000 */
[----:B------:R-:W-:-:S06]  /*48a0*/  IMAD.U32 R0, RZ, RZ, UR5 ;  /* 0x00000005ff007e24 */ /* 0x000fcc000f8e00ff */
[----:B------:R4:W-:Y:S01]  /*48b0*/  UTCATOMSWS.AND URZ, UR5 ;  /* 0x0000000500ff79e3 */ /* 0x0009e20008000000 */
[----:B------:R-:W3:Y:S01]  /*48c0*/  REDUX UR7, R0 ;  /* 0x00000000000773c4 */ /* 0x000ee20000000000 */
[----:B-1----:R-:W-:Y:S01]  /*48d0*/  ISETP.EQ.U32.AND P0, PT, R2, UR4, PT ;  /* 0x0000000402007c0c */ /* 0x002fe2000bf02070 */
[----:B--2---:R-:W-:Y:S01]  /*48e0*/  IMAD.U32 R2, RZ, RZ, UR6 ;  /* 0x00000006ff027e24 */ /* 0x004fe2000f8e00ff */
[----:B---3--:R-:W-:-:S11]  /*48f0*/  MOV R3, UR7 ;  /* 0x0000000700037c02 */ /* 0x008fd60008000f00 */
[----:B------:R4:W-:Y:S04]  /*4900*/  @P0 ATOMS.AND RZ, [UR8+0x14], R3 ;  /* 0x00001403ffff098c */ /* 0x0009e8000a800008 */
[----:B------:R4:W-:Y:S01]  /*4910*/  @P0 ATOMS.AND RZ, [UR8+0x18], R2 ;  /* 0x00001802ffff098c */ /* 0x0009e2000a800008 */
[----:B------:R-:W-:Y:S05]  /*4920*/  BRA `(.L_x_88) ;  /* 0x0000000000147947 */ /* 0x000fea0003800000 */
.L_x_87:
[----:B------:R-:W-:Y:S02]  /*4930*/  MOV R2, 0x4950 ;  /* 0x0000495000027802 */ /* 0x000fe40000000f00 */
[----:B---3-5:R-:W-:Y:S05]  /*4940*/  CALL.REL.NOINC `($__internal_0_$__cuda_sm10x_tcgen05_guardrail_trap_col_being_dealloced_not_returned_by_alloc) ;  /* 0x0000006000c87944 */ /* 0x028fea0003c00000 */
[----:B------:R-:W-:Y:S05]  /*4950*/  BRA `(.L_x_88) ;  /* 0x0000000000087947 */ /* 0x000fea0003800000 */
.L_x_86:
[----:B------:R-:W-:Y:S02]  /*4960*/  MOV R2, 0x4980 ;  /* 0x0000498000027802 */ /* 0x000fe40000000f00 */
[----:B---3-5:R-:W-:Y:S05]  /*4970*/  CALL.REL.NOINC `($__internal_2_$__cuda_sm10x_tcgen05_guardrail_trap_unallocated_columns_being_dealloced) ;  /* 0x0000006000d47944 */ /* 0x028fea0003c00000 */
.L_x_88:
[----:B------:R-:W-:Y:S01]  /*4980*/  NOP ;  /* 0x0000000000007918 */ /* 0x000fe20000000000 */
[----:B----4-:R-:W-:Y:S05]  /*4990*/  EXIT ;  /* 0x000000000000794d */ /* 0x010fea0003800000 */
.L_x_59:
[----:B------:R-:W-:-:S09]  /*49a0*/  UISETP.NE.OR UP0, UPT, UR21, 0x3, !UP5 ;  /* 0x000000031500788c */ /* 0x000fd2000ef05670 */
[----:B------:R-:W-:Y:S05]  /*49b0*/  BRA.U UP0, `(.L_x_89) ;  /* 0x0000001100547547 */ /* 0x000fea000b800000 */
[----:B------:R-:W2:Y:S01]  /*49c0*/  LDCU UR31, c[0x0][0x370] ;  /* 0x00006e00ff1f77ac */ /* 0x000ea20008000800 */
[----:B------:R-:W3:Y:S01]  /*49d0*/  LDC.64 R16, c[0x0][0x348] ;  /* 0x0000d200ff107b82 */ /* 0x000ee20000000a00 */
[----:B------:R-:W-:Y:S02]  /*49e0*/  HFMA2 R13, -RZ, RZ, 0, 0 ;  /* 0x00000000ff0d7431 */ /* 0x000fe400000001ff */
[----:B------:R-:W-:Y:S01]  /*49f0*/  IMAD.MOV.U32 R15, RZ, RZ, 0x1 ;  /* 0x00000001ff0f7424 */ /* 0x000fe200078e00ff */
[----:B------:R-:W2:Y:S01]  /*4a00*/  LDCU.128 UR44, c[0x0][0xb10] ;  /* 0x00016200ff2c77ac */ /* 0x000ea20008000c00 */
[----:B------:R-:W-:Y:S01]  /*4a10*/  IMAD.MOV.U32 R14, RZ, RZ, RZ ;  /* 0x000000ffff0e7224 */ /* 0x000fe200078e00ff */
[----:B------:R-:W-:Y:S01]  /*4a20*/  MOV R7, 0x2000 ;  /* 0x0000200000077802 */ /* 0x000fe20000000f00 */
[----:B------:R-:W4:Y:S01]  /*4a30*/  LDCU UR30, c[0x0][0x374] ;  /* 0x00006e80ff1e77ac */ /* 0x000f220008000800 */
[----:B------:R-:W1:Y:S01]  /*4a40*/  LDC.64 R2, c[0x0][0x888] ;  /* 0x00022200ff027b82 */ /* 0x000e620000000a00 */
[----:B------:R-:W4:Y:S01]  /*4a50*/  LDCU UR15, c[0x0][0xb0c] ;  /* 0x00016180ff0f77ac */ /* 0x000f220008000800 */
[----:B------:R-:W3:Y:S06]  /*4a60*/  LDCU UR40, c[0x0][0xb20] ;  /* 0x00016400ff2877ac */ /* 0x000eec0008000800 */
[----:B------:R-:W1:Y:S01]  /*4a70*/  LDC.64 R4, c[0x0][0x890] ;  /* 0x00022400ff047b82 */ /* 0x000e620000000a00 */
[----:B------:R-:W3:Y:S01]  /*4a80*/  LDCU UR4, c[0x0][0xb30] ;  /* 0x00016600ff0477ac */ /* 0x000ee20008000800 */
[----:B------:R-:W-:Y:S01]  /*4a90*/  UMOV UR21, 0x400 ;  /* 0x0000040000157882 */ /* 0x000fe20000000000 */
[----:B--2---:R-:W-:-:S02]  /*4aa0*/  UIMAD.WIDE.U32 UR6, UR31, UR44, URZ ;  /* 0x0000002c1f0672a5 */ /* 0x004fc4000f8e00ff */
[----:B----4-:R-:W-:Y:S02]  /*4ab0*/  UIMAD.WIDE.U32 UR8, UR30, UR47, URZ ;  /* 0x0000002f1e0872a5 */ /* 0x010fe4000f8e00ff */
[----:B------:R-:W-:Y:S02]  /*4ac0*/  ULEA UR21, UR52, UR21, 0x18 ;  /* 0x0000001534157291 */ /* 0x000fe4000f8ec0ff */
[----:B------:R-:W-:Y:S02]  /*4ad0*/  UPLOP3.LUT UP3, UPT, UPT, UPT, UPT, 0x40, 0x4 ;  /* 0x000000000004789c */ /* 0x000fe40003f6e870 */
[----:B------:R-:W-:Y:S01]  /*4ae0*/  UIADD3 UR37, UPT, UPT, UR21, 0x58, URZ ;  /* 0x0000005815257890 */ /* 0x000fe2000fffe0ff */
[----:B------:R-:W-:Y:S01]  /*4af0*/  UMOV UR6, UR7 ;  /* 0x0000000700067c82 */ /* 0x000fe20008000000 */
[----:B------:R-:W-:Y:S01]  /*4b00*/  UMOV UR38, UR9 ;  /* 0x0000000900267c82 */ /* 0x000fe20008000000 */
[----:B------:R-:W-:Y:S02]  /*4b10*/  UISETP.GE.AND UP0, UPT, UR42, 0x1, UPT ;  /* 0x000000012a00788c */ /* 0x000fe4000bf06270 */
[----:B------:R-:W-:Y:S01]  /*4b20*/  UISETP.NE.AND UP4, UPT, UR42, 0x1, UPT ;  /* 0x000000012a00788c */ /* 0x000fe2000bf85270 */
[----:B------:R-:W2:Y:S01]  /*4b30*/  LDCU.64 UR22, c[0x0][0xb28] ;  /* 0x00016500ff1677ac */ /* 0x000ea20008000a00 */
[----:B------:R-:W-:-:S02]  /*4b40*/  UISETP.NE.AND UP6, UPT, UR15, 0x1, UPT ;  /* 0x000000010f00788c */ /* 0x000fc4000bfc5270 */
[----:B------:R-:W-:Y:S02]  /*4b50*/  UISETP.NE.AND UP5, UPT, UR46, 0x1, UPT ;  /* 0x000000012e00788c */ /* 0x000fe4000bfa5270 */
[----:B------:R-:W-:Y:S02]  /*4b60*/  UIADD3 UR33, UPT, UPT, UR21, 0x40, URZ ;  /* 0x0000004015217890 */ /* 0x000fe4000fffe0ff */
[----:B------:R-:W-:Y:S02]  /*4b70*/  UIADD3 UR25, UPT, UPT, UR21, 0x48, URZ ;  /* 0x0000004815197890 */ /* 0x000fe4000fffe0ff */
[----:B------:R-:W-:Y:S02]  /*4b80*/  UIADD3 UR17, UPT, UPT, UR21, 0x50, URZ ;  /* 0x0000005015117890 */ /* 0x000fe4000fffe0ff */
[----:B------:R-:W-:Y:S02]  /*4b90*/  UPRMT UR37, UR52, 0x654, UR37 ;  /* 0x0000065434257896 */ /* 0x000fe40008000025 */
[----:B------:R-:W-:-:S02]  /*4ba0*/  USHF.R.U32.HI UR39, URZ, UR45, UR6 ;  /* 0x0000002dff277299 */ /* 0x000fc40008011606 */
[----:B---3--:R-:W-:Y:S02]  /*4bb0*/  USHF.R.U32.HI UR38, URZ, UR40, UR38 ;  /* 0x00000028ff267299 */ /* 0x008fe40008011626 */
[----:B------:R-:W-:-:S11]  /*4bc0*/  UISETP.NE.AND UP2, UPT, UR4, 0x1, UPT ;  /* 0x000000010400788c */ /* 0x000fd6000bf45270 */
.L_x_100:
[C---:B------:R-:W-:Y:S02]  /*4bd0*/  LEA R12, R14.reuse, UR21, 0x3 ;  /* 0x000000150e0c7c11 */ /* 0x040fe4000f8e18ff */
[----:B------:R-:W-:Y:S02]  /*4be0*/  SHF.L.U32 R9, R13, 0x1f, RZ ;  /* 0x0000001f0d097819 */ /* 0x000fe400000006ff */
[----:B------:R-:W-:Y:S02]  /*4bf0*/  LEA R10, R14, UR21, 0x4 ;  /* 0x000000150e0a7c11 */ /* 0x000fe4000f8e20ff */
[----:B---3--:R-:W3:Y:S02]  /*4c00*/  SYNCS.PHASECHK.TRANS64.TRYWAIT P0, [R12+URZ+0x90], R9 ;  /* 0x000090090c0075a7 */ /* 0x008ee400080011ff */
[----:B---3--:R-:W-:Y:S05]  /*4c10*/  @!P0 BRA `(.L_x_90) ;  /* 0x0000005800c48947 */ /* 0x008fea0003800000 */
.L_x_183:
[----:B---3--:R-:W3:Y:S01]  /*4c20*/  LDS.128 R8, [R10+0x120] ;  /* 0x000120000a087984 */ /* 0x008ee20000000c00 */
[----:B------:R-:W-:Y:S01]  /*4c30*/  UISETP.GE.AND UP0, UPT, UR42, 0x1, UPT ;  /* 0x000000012a00788c */ /* 0x000fe2000bf06270 */
[----:B------:R-:W-:Y:S01]  /*4c40*/  @!PT LDS RZ, [RZ] ;  /* 0x00000000fffff984 */ /* 0x000fe20000000800 */
[----:B------:R-:W-:Y:S01]  /*4c50*/  @!PT LDS RZ, [RZ] ;  /* 0x00000000fffff984 */ /* 0x000fe20000000800 */
[----:B------:R-:W-:Y:S01]  /*4c60*/  @!PT LDS RZ, [RZ] ;  /* 0x00000000fffff984 */ /* 0x000fe20000000800 */
[----:B------:R-:W-:Y:S01]  /*4c70*/  @!PT LDS RZ, [RZ] ;  /* 0x00000000fffff984 */ /* 0x000fe20000000800 */
[----:B------:R4:W-:Y:S06]  /*4c80*/  MEMBAR.ALL.CTA ;  /* 0x0000000000007992 */ /* 0x0009ec0000008000 */
[----:B----4-:R-:W4:Y:S01]  /*4c90*/  FENCE.VIEW.ASYNC.S ;  /* 0x00000000000073c6 */ /* 0x010f220000000000 */
[----:B---3--:R-:W-:Y:S11]  /*4ca0*/  LOP3.LUT P0, RZ, R10, 0x1, RZ, 0xc0, !PT ;  /* 0x000000010aff7812 */ /* 0x008ff6000780c0ff */
[----:B------:R-:W-:Y:S02]  /*4cb0*/  @!UPT UIADD3 URZ, UPT, UPT, URZ, URZ, URZ ;  /* 0x000000fffffff290 */ /* 0x000fe4000fffe0ff */
[----:B----4-:R-:W-:Y:S01]  /*4cc0*/  VOTEU.ANY UP1, P0 ;  /* 0x0000000000ff7886 */ /* 0x010fe20000020100 */
[----:B------:R-:W-:Y:S11]  /*4cd0*/  PLOP3.LUT P0, PT, PT, PT, UP1, 0x80, 0x8 ;  /* 0x000000000008781c */ /* 0x000ff60003f0f018 */
[----:B------:R-:W-:Y:S02]  /*4ce0*/  @!UPT UIADD3 URZ, UPT, UPT, URZ, URZ, URZ ;  /* 0x000000fffffff290 */ /* 0x000fe4000fffe0ff */
[----:B------:R-:W-:Y:S02]  /*4cf0*/  @P0 SHF.R.U32.HI R0, RZ, 0x10, R9 ;  /* 0x00000010ff000819 */ /* 0x000fe40000011609 */
[----:B------:R-:W-:Y:S02]  /*4d00*/  @P0 MOV R6, R8 ;  /* 0x0000000800060202 */ /* 0x000fe40000000f00 */
[----:B------:R-:W-:Y:S01]  /*4d10*/  @P0 R2UR UR4, R0 ;  /* 0x00000000000402ca */ /* 0x000fe200000e0000 */
[----:B------:R-:W-:Y:S01]  /*4d20*/  VIADD R0, R12, 0xa0 ;  /* 0x000000a00c007836 */ /* 0x000fe20000000000 */
[----:B------:R-:W-:Y:S02]  /*4d30*/  @P0 LOP3.LUT R8, R9, 0xffff, RZ, 0xc0, !PT ;  /* 0x0000ffff09080812 */ /* 0x000fe400078ec0ff */
[----:B------:R-:W-:Y:S02]  /*4d40*/  @P0 R2UR UR6, R6 ;  /* 0x00000000060602ca */ /* 0x000fe400000e0000 */
[----:B------:R-:W-:Y:S02]  /*4d50*/  PRMT R0, RZ, 0x654, R0 ;  /* 0x00000654ff007816 */ /* 0x000fe40000000000 */
[----:B------:R-:W-:Y:S02]  /*4d60*/  @P0 R2UR UR5, R8 ;  /* 0x00000000080502ca */ /* 0x000fe400000e0000 */
[----:B------:R3:W-:Y:S03]  /*4d70*/  SYNCS.ARRIVE.TRANS64.RED.A1T0 RZ, [R0+URZ], RZ ;  /* 0x000000ff00ff79a7 */ /* 0x0007e600081004ff */
[----:B------:R-:W-:Y:S04]  /*4d80*/  @UP1 UMOV UR29, UR4 ;  /* 0x00000004001d1c82 */ /* 0x000fe80008000000 */
[----:B------:R-:W-:Y:S04]  /*4d90*/  @UP1 UMOV UR14, UR6 ;  /* 0x00000006000e1c82 */ /* 0x000fe80008000000 */
[----:B------:R-:W-:Y:S01]  /*4da0*/  @UP1 UMOV UR13, UR5 ;  /* 0x00000005000d1c82 */ /* 0x000fe20008000000 */
[----:B------:R-:W-:Y:S05]  /*4db0*/  BRA.U !UP0, `(.L_x_91) ;  /* 0x0000000108a47547 */ /* 0x000fea000b800000 */
[----:B------:R-:W-:Y:S02]  /*4dc0*/  UIMAD.WIDE.U32 UR18, UR13, UR47, URZ ;  /* 0x0000002f0d1272a5 */ /* 0x000fe4000f8e00ff */
[----:B------:R-:W-:Y:S02]  /*4dd0*/  UIMAD.WIDE.U32 UR26, UR14, UR44, URZ ;  /* 0x0000002c0e1a72a5 */ /* 0x000fe4000f8e00ff */
[----:B------:R-:W-:Y:S02]  /*4de0*/  USEL UR4, UR30, UR38, !UP5 ;  /* 0x000000261e047287 */ /* 0x000fe4000e800000 */
[----:B------:R-:W-:Y:S02]  /*4df0*/  USEL UR7, UR31, UR39, !UP6 ;  /* 0x000000271f077287 */ /* 0x000fe4000f000000 */
[----:B--2---:R-:W-:Y:S02]  /*4e00*/  UIMAD.WIDE.U32 UR8, UR4, UR22, URZ ;  /* 0x00000016040872a5 */ /* 0x004fe4000f8e00ff */
[----:B------:R-:W-:Y:S01]  /*4e10*/  UIMAD.WIDE.U32 UR10, UR7, UR22, URZ ;  /* 0x00000016070a72a5 */ /* 0x000fe2000f8e00ff */
[----:B------:R-:W-:Y:S02]  /*4e20*/  UMOV UR5, UR19 ;  /* 0x0000001300057c82 */ /* 0x000fe40008000000 */
[----:B------:R-:W-:Y:S03]  /*4e30*/  USHF.R.U32.HI UR6, URZ, UR40, UR5 ;  /* 0x00000028ff067299 */ /* 0x000fe60008011605 */
[----:B------:R-:W-:Y:S01]  /*4e40*/  UMOV UR5, UR27 ;  /* 0x0000001b00057c82 */ /* 0x000fe20008000000 */
[----:B------:R-:W-:Y:S02]  /*4e50*/  USEL UR6, UR13, UR6, !UP5 ;  /* 0x000000060d067287 */ /* 0x000fe4000e800000 */
[----:B------:R-:W-:Y:S03]  /*4e60*/  USHF.R.U32.HI UR12, URZ, UR45, UR5 ;  /* 0x0000002dff0c7299 */ /* 0x000fe60008011605 */
[----:B------:R-:W-:Y:S02]  /*4e70*/  UMOV UR5, UR9 ;  /* 0x0000000900057c82 */ /* 0x000fe40008000000 */
[----:B------:R-:W-:Y:S03]  /*4e80*/  @UP4 USHF.R.U32.HI UR4, URZ, UR23, UR5 ;  /* 0x00000017ff044299 */ /* 0x000fe60008011605 */
[----:B------:R-:W-:Y:S01]  /*4e90*/  UMOV UR5, UR11 ;  /* 0x0000000b00057c82 */ /* 0x000fe20008000000 */
[----:B------:R-:W-:Y:S02]  /*4ea0*/  UIMAD UR4, UR42, UR4, URZ ;  /* 0x000000042a0472a4 */ /* 0x000fe4000f8e02ff */
[----:B------:R-:W-:Y:S02]  /*4eb0*/  @UP4 USHF.R.U32.HI UR7, URZ, UR23, UR5 ;  /* 0x00000017ff074299 */ /* 0x000fe40008011605 */
[----:B------:R-:W-:Y:S02]  /*4ec0*/  UIMAD.WIDE.U32 UR10, UR6, UR22, URZ ;  /* 0x00000016060a72a5 */ /* 0x000fe4000f8e00ff */
[----:B------:R-:W-:Y:S02]  /*4ed0*/  USEL UR5, UR14, UR12, !UP6 ;  /* 0x0000000c0e057287 */ /* 0x000fe4000f000000 */
[----:B------:R-:W-:Y:S02]  /*4ee0*/  UIMAD UR8, UR42, UR7, URZ ;  /* 0x000000072a0872a4 */ /* 0x000fe4000f8e02ff */
[----:B------:R-:W-:Y:S03]  /*4ef0*/  UISETP.GE.AND UP0, UPT, UR6, UR4, UPT ;  /* 0x000000040600728c */ /* 0x000fe6000bf06270 */
[----:B------:R-:W-:Y:S01]  /*4f00*/  UMOV UR4, UR11 ;  /* 0x0000000b00047c82 */ /* 0x000fe20008000000 */
[----:B------:R-:W-:Y:S02]  /*4f10*/  UISETP.GE.OR UP0, UPT, UR5, UR8, UP0 ;  /* 0x000000080500728c */ /* 0x000fe40008706670 */
[----:B------:R-:W-:Y:S02]  /*4f20*/  USHF.R.U32.HI UR4, URZ, UR23, UR4 ;  /* 0x00000017ff047299 */ /* 0x000fe40008011604 */
[----:B------:R-:W-:Y:S02]  /*4f30*/  UIMAD.WIDE.U32 UR8, UR5, UR22, URZ ;  /* 0x00000016050872a5 */ /* 0x000fe4000f8e00ff */
[----:B------:R-:W-:Y:S04]  /*4f40*/  USEL UR10, UR6, UR4, !UP4 ;  /* 0x00000004060a7287 */ /* 0x000fe8000e000000 */
[----:B------:R-:W-:Y:S01]  /*4f50*/  UIADD3 UR11, UPT, UPT, -UR10, URZ, URZ ;  /* 0x000000ff0a0b7290 */ /* 0x000fe2000fffe1ff */
[----:B------:R-:W-:Y:S02]  /*4f60*/  @!UP0 UMOV UR4, UR9 ;  /* 0x0000000900048c82 */ /* 0x000fe40008000000 */
[----:B------:R-:W-:Y:S02]  /*4f70*/  @!UP0 USHF.R.U32.HI UR4, URZ, UR23, UR4 ;  /* 0x00000017ff048299 */ /* 0x000fe40008011604 */
[----:B------:R-:W-:Y:S02]  /*4f80*/  UIMAD UR8, UR42, UR11, UR6 ;  /* 0x0000000b2a0872a4 */ /* 0x000fe4000f8e0206 */
[----:B------:R-:W-:Y:S04]  /*4f90*/  @!UP0 USEL UR4, UR5, UR4, !UP4 ;  /* 0x0000000405048287 */ /* 0x000fe8000e000000 */
[----:B------:R-:W-:Y:S02]  /*4fa0*/  @!UP0 UIMAD UR8, UR7, UR8, UR4 ;  /* 0x00000008070882a4 */ /* 0x000fe4000f8e0204 */
[----:B------:R-:W-:Y:S02]  /*4fb0*/  @!UP0 UIADD3 UR9, UPT, UPT, UR10, -UR4, URZ ;  /* 0x800000040a098290 */ /* 0x000fe4000fffe0ff */
[----:B------:R-:W-:Y:S02]  /*4fc0*/  UIADD3 UR4, UPT, UPT, -UR5, URZ, URZ ;  /* 0x000000ff05047290 */ /* 0x000fe4000fffe1ff */
[----:B------:R-:W-:Y:S02]  /*4fd0*/  UIADD3 UR7, UPT, UPT, -UR6, URZ, URZ ;  /* 0x000000ff06077290 */ /* 0x000fe4000fffe1ff */
[----:B------:R-:W-:Y:S02]  /*4fe0*/  @!UP0 UIMAD UR6, UR9, UR42, UR5 ;  /* 0x0000002a090682a4 */ /* 0x000fe4000f8e0205 */
[----:B------:R-:W-:Y:S02]  /*4ff0*/  UIMAD UR14, UR15, UR4, UR14 ;  /* 0x000000040f0e72a4 */ /* 0x000fe4000f8e020e */
[----:B------:R-:W-:Y:S01]  /*5000*/  UIMAD UR13, UR46, UR7, UR13 ;  /* 0x000000072e0d72a4 */ /* 0x000fe2000f8e020d */
[----:B------:R-:W-:Y:S02]  /*5010*/  @!UP0 UMOV UR5, UR8 ;  /* 0x0000000800058c82 */ /* 0x000fe40008000000 */
[----:B------:R-:W-:Y:S02]  /*5020*/  UIMAD UR14, UR5, UR15, UR14 ;  /* 0x0000000f050e72a4 */ /* 0x000fe4000f8e020e */
[----:B------:R-:W-:Y:S11]  /*5030*/  UIMAD UR13, UR6, UR46, UR13 ;  /* 0x0000002e060d72a4 */ /* 0x000ff6000f8e020d */
[----:B------:R-:W-:Y:S01]  /*5040*/  @!UPT UIADD3 URZ, UPT, UPT, URZ, URZ, URZ ;  /* 0x000000fffffff290 */ /* 0x000fe2000fffe0ff */
.L_x_91:
[----:B------:R-:W4:Y:S01]  /*5050*/  @!UP2 LDCU.128 UR8, c[0x0][0xb10] ;  /* 0x00016200ff08a7ac */ /* 0x000f220008000c00 */
[C---:B-1----:R-:W-:Y:S02]  /*5060*/  ISETP.NE.U32.AND P1, PT, R4.reuse, RZ, PT ;  /* 0x000000ff0400720c */ /* 0x042fe40003f25070 */
[----:B------:R-:W-:Y:S02]  /*5070*/  ISETP.NE.U32.AND P0, PT, R4, RZ, PT ;  /* 0x000000ff0400720c */ /* 0x000fe40003f05070 */
[C---:B------:R-:W-:Y:S02]  /*5080*/  ISETP.NE.AND.EX P1, PT, R5.reuse, RZ, PT, P1 ;  /* 0x000000ff0500720c */ /* 0x040fe40003f25310 */
[----:B------:R-:W-:Y:S01]  /*5090*/  ISETP.NE.AND.EX P0, PT, R5, RZ, PT, P0 ;  /* 0x000000ff0500720c */ /* 0x000fe20003f05300 */
[----:B------:R-:W1:Y:S01]  /*50a0*/  @!UP2 LDCU UR5, c[0x0][0xb0c] ;  /* 0x00016180ff05a7ac */ /* 0x000e620008000800 */
[----:B------:R-:W-:Y:S01]  /*50b0*/  SHF.L.U32 R9, R15, 0x1f, RZ ;  /* 0x0000001f0f097819 */ /* 0x000fe200000006ff */
[----:B------:R-:W-:Y:S02]  /*50c0*/  USHF.L.U32 UR35, UR16, 0x7, URZ ;  /* 0x0000000710237899 */ /* 0x000fe400080006ff */
[----:B------:R-:W-:Y:S02]  /*50d0*/  USHF.L.U32 UR34, UR20, 0x7, URZ ;  /* 0x0000000714227899 */ /* 0x000fe400080006ff */
[----:B----4-:R-:W-:Y:S07]  /*50e0*/  UIMAD.WIDE.U32 UR6, UR14, UR8, URZ ;  /* 0x000000080e0672a5 */ /* 0x010fee000f8e00ff */
[----:B------:R-:W-:Y:S01]  /*50f0*/  @!UP2 UMOV UR4, UR7 ;  /* 0x000000070004ac82 */ /* 0x000fe20008000000 */
[----:B-1----:R-:W-:Y:S02]  /*5100*/  @!UP2 UISETP.NE.AND UP0, UPT, UR5, 0x1, UPT ;  /* 0x000000010500a88c */ /* 0x002fe4000bf05270 */
[----:B------:R-:W-:Y:S02]  /*5110*/  @!UP2 USHF.R.U32.HI UR4, URZ, UR9, UR4 ;  /* 0x00000009ff04a299 */ /* 0x000fe40008011604 */
[----:B------:R-:W-:Y:S02]  /*5120*/  UIMAD.WIDE.U32 UR6, UR13, UR11, URZ ;  /* 0x0000000b0d0672a5 */ /* 0x000fe4000f8e00ff */
[----:B------:R-:W-:Y:S02]  /*5130*/  @!UP2 USEL UR8, UR14, UR4, !UP0 ;  /* 0x000000040e08a287 */ /* 0x000fe4000c000000 */
[----:B------:R-:W-:Y:S03]  /*5140*/  @!UP2 UISETP.NE.AND UP0, UPT, UR10, 0x1, UPT ;  /* 0x000000010a00a88c */ /* 0x000fe6000bf05270 */
[----:B------:R-:W-:Y:S02]  /*5150*/  @!UP2 UMOV UR6, UR7 ;  /* 0x000000070006ac82 */ /* 0x000fe40008000000 */
[----:B------:R-:W1:Y:S02]  /*5160*/  @!UP2 LDCU UR4, c[0x0][0xb20] ;  /* 0x00016400ff04a7ac */ /* 0x000e640008000800 */
[----:B-1----:R-:W-:Y:S04]  /*5170*/  @!UP2 USHF.R.U32.HI UR6, URZ, UR4, UR6 ;  /* 0x00000004ff06a299 */ /* 0x002fe80008011606 */
[----:B------:R-:W-:Y:S04]  /*5180*/  @!UP2 USEL UR6, UR13, UR6, !UP0 ;  /* 0x000000060d06a287 */ /* 0x000fe8000c000000 */
[----:B------:R-:W-:Y:S02]  /*5190*/  @!UP2 UIADD3 UR4, UPT, UPT, -UR8, UR6, URZ ;  /* 0x000000060804a290 */ /* 0x000fe4000fffe1ff */
[----:B------:R-:W-:Y:S02]  /*51a0*/  @!UP2 UIADD3 UR6, UPT, UPT, UR8, -UR6, URZ ;  /* 0x800000060806a290 */ /* 0x000fe4000fffe0ff */
[----:B------:R-:W-:Y:S02]  /*51b0*/  @!UP2 UIMAD UR14, UR4, UR5, UR14 ;  /* 0x00000005040ea2a4 */ /* 0x000fe4000f8e020e */
[----:B------:R-:W-:Y:S01]  /*51c0*/  @!UP2 UIMAD UR13, UR6, UR10, UR13 ;  /* 0x0000000a060da2a4 */ /* 0x000fe2000f8e020d */
[----:B------:R-:W-:Y:S11]  /*51d0*/  BRA.U UP3, `(.L_x_92) ;  /* 0x0000000103107547 */ /* 0x000ff6000b800000 */
[----:B---3--:R-:W-:Y:S04]  /*51e0*/  MOV R0, UR41 ;  /* 0x0000002900007c02 */ /* 0x008fe80008000f00 */
[----:B------:R-:W-:Y:S04]  /*51f0*/  SHF.L.U32 R11, R0, 0x1f, RZ ;  /* 0x0000001f000b7819 */ /* 0x000fe800000006ff */
[----:B------:R-:W1:Y:S02]  /*5200*/  SYNCS.PHASECHK.TRANS64.TRYWAIT P2, [UR21+0x88], R11 ;  /* 0x0000880bff0075a7 */ /* 0x000e640008041115 */
[----:B-1----:R-:W-:Y:S05]  /*5210*/  @!P2 BRA `(.L_x_93) ;  /* 0x000000540058a947 */ /* 0x002fea0003800000 */
.L_x_92:
[----:B------:R-:W-:Y:S05]  /*5220*/  @!P1 BRA `(.L_x_94) ;  /* 0x0000000000309947 */ /* 0x000fea0003800000 */
[----:B------:R-:W-:Y:S01]  /*5230*/  ISETP.NE.U32.AND P1, PT, R2, RZ, PT ;  /* 0x000000ff0200720c */ /* 0x000fe20003f25070 */
[----:B------:R-:W4:Y:S01]  /*5240*/  LDCU.64 UR4, c[0x0][0x358] ;  /* 0x00006b00ff0477ac */ /* 0x000f220008000a00 */
[----:B------:R-:W-:Y:S02]  /*5250*/  IMAD.MOV.U32 R84, RZ, RZ, 0x1 ;  /* 0x00000001ff547424 */ /* 0x000fe400078e00ff */
[----:B------:R-:W-:Y:S11]  /*5260*/  ISETP.NE.AND.EX P1, PT, R3, RZ, PT, P1 ;  /* 0x000000ff0300720c */ /* 0x000ff60003f25310 */
[----:B------:R-:W-:Y:S02]  /*5270*/  @!UPT UIADD3 URZ, UPT, UPT, URZ, URZ, URZ ;  /* 0x000000fffffff290 */ /* 0x000fe4000fffe0ff */
[----:B-1----:R-:W1:Y:S01]  /*5280*/  @P1 LDC.64 R10, c[0x0][0x888] ;  /* 0x00022200ff0a1b82 */ /* 0x002e620000000a00 */
[----:B---3--:R-:W-:Y:S04]  /*5290*/  @P1 IMAD R0, R4, UR36, RZ ;  /* 0x0000002404001c24 */ /* 0x008fe8000f8e02ff */
[----:B-1----:R-:W-:Y:S04]  /*52a0*/  @P1 IMAD.WIDE R10, R0, 0x4, R10 ;  /* 0x00000004000a1825 */ /* 0x002fe800078e020a */
[----:B------:R-:W-:Y:S01]  /*52b0*/  HFMA2 R0, -RZ, RZ, 0, 5.9604644775390625e-08 ;  /* 0x00000001ff007431 */ /* 0x000fe200000001ff */
[----:B----45:R4:W5:Y:S04]  /*52c0*/  @P1 LDG.E R41, desc[UR4][R10.64] ;  /* 0x000000040a291981 */ /* 0x030968000c1e1900 */
[----:B------:R-:W-:Y:S01]  /*52d0*/  @!P1 PRMT R84, R0, 0x7610, R84 ;  /* 0x0000761000549816 */ /* 0x000fe20000000054 */
[----:B----4-:R-:W1:Y:S06]  /*52e0*/  @!P1 LDC R41, c[0x0][0x880] ;  /* 0x00022000ff299b82 */ /* 0x010e6c0000000800 */
.L_x_94:
[----:B-1---5:R-:W-:Y:S01]  /*52f0*/  @!P0 FSETP.EQ.AND P1, PT, R41, RZ, PT ;  /* 0x000000ff2900820b */ /* 0x022fe20003f22000 */
[----:B------:R-:W-:Y:S01]  /*5300*/  @!UPT UIADD3 URZ, UPT, UPT, URZ, URZ, URZ ;  /* 0x000000fffffff290 */ /* 0x000fe2000fffe0ff */
[----:B------:R-:W-:Y:S11]  /*5310*/  @!P0 BRA `(.L_x_95) ;  /* 0x0000000000188947 */ /* 0x000ff60003800000 */
[----:B------:R-:W-:Y:S02]  /*5320*/  LOP3.LUT P0, RZ, R84, 0xff, RZ, 0xc0, !PT ;  /* 0x000000ff54ff7812 */ /* 0x000fe4000780c0ff */
[----:B------:R-:W-:Y:S04]  /*5330*/  ISETP.NE.U32.AND P1, PT, R2, RZ, PT ;  /* 0x000000ff0200720c */ /* 0x000fe80003f25070 */
[----:B------:R-:W-:Y:S04]  /*5340*/  ISETP.NE.AND.EX P1, PT, R3, RZ, PT, P1 ;  /* 0x000000ff0300720c */ /* 0x000fe80003f25310 */
[----:B------:R-:W-:Y:S03]  /*5350*/  PLOP3.LUT P1, PT, P1, PT, PT, 0x8, 0x80 ;  /* 0x000000000080781c */ /* 0x000fe60000f2e170 */
[----:B------:R-:W-:Y:S11]  /*5360*/  @P0 FSETP.EQ.AND P1, PT, R41, RZ, PT ;  /* 0x000000ff2900020b */ /* 0x000ff60003f22000 */
[----:B------:R-:W-:Y:S02]  /*5370*/  @!UPT UIADD3 URZ, UPT, UPT, URZ, URZ, URZ ;  /* 0x000000fffffff290 */ /* 0x000fe4000fffe0ff */
.L_x_95:
[----:B------:R-:W1:Y:S01]  /*5380*/  SYNCS.PHASECHK.TRANS64.TRYWAIT P2, [UR21+0x60], R9 ;  /* 0x00006009ff0075a7 */ /* 0x000e620008041115 */
[----:B------:R-:W-:Y:S04]  /*5390*/  ELECT P0, URZ, PT ;  /* 0x0000000000ff782f */ /* 0x000fe80003800000 */
[----:B------:R-:W-:Y:S11]  /*53a0*/  PLOP3.LUT P1, PT, P1, P0, PT, 0xf2, 0x2f ;  /* 0x00000000002f781c */ /* 0x000ff60000f21e72 */
[----:B------:R-:W-:Y:S02]  /*53b0*/  @!UPT UIADD3 URZ, UPT, UPT, URZ, URZ, URZ ;  /* 0x000000fffffff290 */ /* 0x000fe4000fffe0ff */
[----:B------:R-:W-:Y:S05]  /*53c0*/  @!P1 IADD3 R8, P0, PT, R16, 0x580, RZ ;  /* 0x0000058010089810 */ /* 0x000fea0007f1e0ff */
[----:B------:R-:W-:Y:S01]  /*53d0*/  @!P1 IMAD.X R6, RZ, RZ, R17, P0 ;  /* 0x000000ffff069224 */ /* 0x000fe200000e0611 */
[----:B-1----:R-:W-:Y:S07]  /*53e0*/  @!P2 BRA `(.L_x_96) ;  /* 0x0000005000fca947 */ /* 0x002fee0003800000 */
.L_x_186:
[----:B------:R-:W-:Y:S01]  /*53f0*/  @!P1 R2UR UR5, R8 ;  /* 0x00000000080592ca */ /* 0x000fe200000e0000 */
[----:B------:R-:W-:Y:S01]  /*5400*/  VOTEU.ALL UP0, P1 ;  /* 0x0000000000ff7886 */ /* 0x000fe20000800000 */
[----:B------:R-:W-:Y:S01]  /*5410*/  @!P1 R2UR UR4, R6 ;  /* 0x00000000060492ca */ /* 0x000fe200000e0000 */
[----:B-1-3--:R-:W-:Y:S01]  /*5420*/  @!P1 IMAD.MOV.U32 R0, RZ, RZ, 0x2000 ;  /* 0x00002000ff009424 */ /* 0x00afe200078e00ff */
[----:B------:R-:W-:Y:S01]  /*5430*/  UMOV UR8, 0x0 ;  /* 0x0000000000087882 */ /* 0x000fe20000000000 */
[----:B------:R-:W-:Y:S01]  /*5440*/  UMOV UR9, 0x10000000 ;  /* 0x1000000000097882 */ /* 0x000fe20000000000 */
[----:B------:R-:W-:Y:S01]  /*5450*/  @!UP0 UIADD3 UR32, UPT, UPT, UR21, 0x200, URZ ;  /* 0x0000020015208890 */ /* 0x000fe2000fffe0ff */
[----:B------:R-:W-:Y:S01]  /*5460*/  @!P1 IADD3 R8, P0, PT, R16, 0x580, RZ ;  /* 0x0000058010089810 */ /* 0x000fe20007f1e0ff */
[----:B------:R-:W-:Y:S01]  /*5470*/  VOTEU.ALL UP0, P1 ;  /* 0x0000000000ff7886 */ /* 0x000fe20000800000 */
[----:B------:R-:W-:Y:S03]  /*5480*/  UPRMT UR6, UR52, 0x654, UR33 ;  /* 0x0000065434067896 */ /* 0x000fe60008000021 */
[----:B------:R-:W-:Y:S02]  /*5490*/  @!P1 IMAD.X R6, RZ, RZ, R17, P0 ;  /* 0x000000ffff069224 */ /* 0x000fe400000e0611 */
[----:B------:R-:W-:Y:S02]  /*54a0*/  IMAD.U32 R10, RZ, RZ, UR5 ;  /* 0x00000005ff0a7e24 */ /* 0x000fe4000f8e00ff */
[----:B------:R-:W-:Y:S03]  /*54b0*/  IMAD.U32 R11, RZ, RZ, UR4 ;  /* 0x00000004ff0b7e24 */ /* 0x000fe6000f8e00ff */
[----:B------:R-:W-:Y:S02]  /*54c0*/  @!P1 R2UR UR4, R10 ;  /* 0x000000000a0492ca */ /* 0x000fe400000e0000 */
[----:B------:R-:W-:Y:S11]  /*54d0*/  @!P1 R2UR UR5, R11 ;  /* 0x000000000b0592ca */ /* 0x000ff600000e0000 */
[----:B------:R-:W-:Y:S02]  /*54e0*/  @!UPT UIADD3 URZ, UPT, UPT, URZ, URZ, URZ ;  /* 0x000000fffffff290 */ /* 0x000fe4000fffe0ff */
[----:B------:R1:W-:Y:S01]  /*54f0*/  @!UP0 UTMALDG.3D [UR32], [UR4], desc[UR8] ;  /* 0x00000820040085b4 */ /* 0x0003e20008011000 */
[----:B------:R1:W-:Y:S01]  /*5500*/  @!P1 SYNCS.ARRIVE.TRANS64.RED.A0TR RZ, [UR21+0x40], R0 ;  /* 0x00004000ffff99a7 */ /* 0x0003e20008300415 */
[----:B------:R-:W-:Y:S01]  /*5510*/  SYNCS.ARRIVE.TRANS64.RED.A1T0 RZ, [UR6], RZ ;  /* 0x000000ffffff79a7 */ /* 0x000fe20008100406 */
[----:B------:R-:W3:Y:S02]  /*5520*/  SYNCS.PHASECHK.TRANS64.TRYWAIT P2, [UR21+0x68], R9 ;  /* 0x00006809ff0075a7 */ /* 0x000ee40008041115 */
[----:B-1-3--:R-:W-:Y:S05]  /*5530*/  @!P2 BRA `(.L_x_97) ;  /* 0x0000005000c0a947 */ /* 0x00afea0003800000 */
.L_x_188:
[----:B------:R-:W-:Y:S01]  /*5540*/  @!P1 R2UR UR5, R8 ;  /* 0x00000000080592ca */ /* 0x000fe200000e0000 */
[----:B------:R-:W-:Y:S01]  /*5550*/  VOTEU.ALL UP0, P1 ;  /* 0x0000000000ff7886 */ /* 0x000fe20000800000 */
[----:B------:R-:W-:Y:S01]  /*5560*/  @!P1 R2UR UR4, R6 ;  /* 0x00000000060492ca */ /* 0x000fe200000e0000 */
[----:B-1----:R-:W-:Y:S01]  /*5570*/  @!P1 IMAD.MOV.U32 R0, RZ, RZ, 0x2000 ;  /* 0x00002000ff009424 */ /* 0x002fe200078e00ff */
[----:B------:R-:W-:Y:S01]  /*5580*/  UMOV UR8, 0x0 ;  /* 0x0000000000087882 */ /* 0x000fe20000000000 */
[----:B------:R-:W-:Y:S01]  /*5590*/  UMOV UR9, 0x10000000 ;  /* 0x1000000000097882 */ /* 0x000fe20000000000 */
[----:B------:R-:W-:Y:S01]  /*55a0*/  @!UP0 UIADD3 UR26, UPT, UPT, UR34, 0x20, URZ ;  /* 0x00000020221a8890 */ /* 0x000fe2000fffe0ff */
[----:B------:R-:W-:Y:S01]  /*55b0*/  @!P1 IADD3 R8, P0, PT, R16, 0x580, RZ ;  /* 0x0000058010089810 */ /* 0x000fe20007f1e0ff */
[----:B------:R-:W-:Y:S01]  /*55c0*/  @!UP0 UIADD3 UR24, UPT, UPT, UR21, 0x2200, URZ ;  /* 0x0000220015188890 */ /* 0x000fe2000fffe0ff */
[----:B------:R-:W-:Y:S01]  /*55d0*/  VOTEU.ALL UP0, P1 ;  /* 0x0000000000ff7886 */ /* 0x000fe20000800000 */
[----:B------:R-:W-:Y:S01]  /*55e0*/  UMOV UR27, UR35 ;  /* 0x00000023001b7c82 */ /* 0x000fe20008000000 */
[----:B------:R-:W-:Y:S02]  /*55f0*/  UMOV UR28, UR36 ;  /* 0x00000024001c7c82 */ /* 0x000fe40008000000 */
[----:B------:R-:W-:Y:S01]  /*5600*/  IMAD.U32 R10, RZ, RZ, UR5 ;  /* 0x00000005ff0a7e24 */ /* 0x000fe2000f8e00ff */
[----:B------:R-:W-:Y:S01]  /*5610*/  UPRMT UR6, UR52, 0x654, UR25 ;  /* 0x0000065434067896 */ /* 0x000fe20008000019 */
[----:B------:R-:W-:Y:S02]  /*5620*/  IMAD.U32 R11, RZ, RZ, UR4 ;  /* 0x00000004ff0b7e24 */ /* 0x000fe4000f8e00ff */
[----:B------:R-:W-:Y:S01]  /*5630*/  @!P1 IMAD.X R6, RZ, RZ, R17, P0 ;  /* 0x000000ffff069224 */ /* 0x000fe200000e0611 */
        /* <DEDUP_REMOVED lines=8> */
.L_x_190:
[----:B------:R-:W-:Y:S01]  /*56c0*/  @!P1 R2UR UR5, R8 ;  /* 0x00000000080592ca */ /* 0x000fe200000e0000 */
[----:B------:R-:W-:Y:S01]  /*56d0*/  VOTEU.ALL UP0, P1 ;  /* 0x0000000000ff7886 */ /* 0x000fe20000800000 */
[----:B------:R-:W-:Y:S01]  /*56e0*/  @!P1 R2UR UR4, R6 ;  /* 0x00000000060492ca */ /* 0x000fe200000e0000 */
[----:B-1----:R-:W-:Y:S01]  /*56f0*/  @!P1 IMAD.MOV.U32 R0, RZ, RZ, 0x2000 ;  /* 0x00002000ff009424 */ /* 0x002fe200078e00ff */
[----:B------:R-:W-:Y:S01]  /*5700*/  UMOV UR8, 0x0 ;  /* 0x0000000000087882 */ /* 0x000fe20000000000 */
[----:B------:R-:W-:Y:S01]  /*5710*/  UMOV UR9, 0x10000000 ;  /* 0x1000000000097882 */ /* 0x000fe20000000000 */
[----:B------:R-:W-:Y:S01]  /*5720*/  @!UP0 UIADD3 UR18, UPT, UPT, UR34, 0x40, URZ ;  /* 0x0000004022128890 */ /* 0x000fe2000fffe0ff */
[----:B------:R-:W-:Y:S01]  /*5730*/  VIADD R14, R14, 0x1 ;  /* 0x000000010e0e7836 */ /* 0x000fe20000000000 */
[----:B------:R-:W-:Y:S01]  /*5740*/  @!UP0 UIADD3 UR16, UPT, UPT, UR21, 0x4200, URZ ;  /* 0x0000420015108890 */ /* 0x000fe2000fffe0ff */
[----:B------:R-:W-:Y:S01]  /*5750*/  VOTEU.ALL UP0, P1 ;  /* 0x0000000000ff7886 */ /* 0x000fe20000800000 */
[----:B------:R-:W-:Y:S01]  /*5760*/  UMOV UR19, UR35 ;  /* 0x0000002300137c82 */ /* 0x000fe20008000000 */
[----:B------:R-:W-:Y:S02]  /*5770*/  UMOV UR20, UR36 ;  /* 0x0000002400147c82 */ /* 0x000fe40008000000 */
[----:B------:R-:W-:Y:S01]  /*5780*/  IMAD.U32 R10, RZ, RZ, UR5 ;  /* 0x00000005ff0a7e24 */ /* 0x000fe2000f8e00ff */
[----:B------:R-:W-:Y:S01]  /*5790*/  UPRMT UR6, UR52, 0x654, UR17 ;  /* 0x0000065434067896 */ /* 0x000fe20008000011 */
        /* <DEDUP_REMOVED lines=9> */
.L_x_192:
[----:B------:R-:W-:Y:S01]  /*5830*/  @!P1 IADD3 R6, P0, PT, R16, 0x580, RZ ;  /* 0x0000058010069810 */ /* 0x000fe20007f1e0ff */
[----:B------:R-:W-:Y:S01]  /*5840*/  VOTEU.ALL UP0, P1 ;  /* 0x0000000000ff7886 */ /* 0x000fe20000800000 */
[----:B------:R-:W-:Y:S01]  /*5850*/  UMOV UR6, 0x0 ;  /* 0x0000000000067882 */ /* 0x000fe20000000000 */
[----:B------:R-:W-:Y:S01]  /*5860*/  UMOV UR7, 0x10000000 ;  /* 0x1000000000077882 */ /* 0x000fe20000000000 */
[----:B------:R-:W-:Y:S01]  /*5870*/  @!P1 R2UR UR5, R6 ;  /* 0x00000000060592ca */ /* 0x000fe200000e0000 */
[----:B-1----:R-:W-:Y:S01]  /*5880*/  @!P1 IMAD.X R0, RZ, RZ, R17, P0 ;  /* 0x000000ffff009224 */ /* 0x002fe200000e0611 */
[----:B------:R-:W-:Y:S01]  /*5890*/  @!UP0 UIADD3 UR10, UPT, UPT, UR34, 0x60, URZ ;  /* 0x00000060220a8890 */ /* 0x000fe2000fffe0ff */
[----:B------:R-:W-:Y:S01]  /*58a0*/  R2UR UR16, R86 ;  /* 0x00000000561072ca */ /* 0x000fe200000e0000 */
[----:B------:R-:W-:Y:S01]  /*58b0*/  @!UP0 UIADD3 UR8, UPT, UPT, UR21, 0x6200, URZ ;  /* 0x0000620015088890 */ /* 0x000fe2000fffe0ff */
[----:B------:R-:W-:Y:S01]  /*58c0*/  ISETP.NE.AND P0, PT, R14, 0x2, PT ;  /* 0x000000020e00780c */ /* 0x000fe20003f05270 */
[----:B------:R-:W-:Y:S01]  /*58d0*/  @!UP0 UIADD3 UR9, UPT, UPT, UR21, 0x58, URZ ;  /* 0x0000005815098890 */ /* 0x000fe2000fffe0ff */
[----:B------:R-:W-:Y:S01]  /*58e0*/  @!P1 R2UR UR4, R0 ;  /* 0x00000000000492ca */ /* 0x000fe200000e0000 */
[----:B------:R-:W-:Y:S01]  /*58f0*/  VOTEU.ALL UP0, P1 ;  /* 0x0000000000ff7886 */ /* 0x000fe20000800000 */
[----:B------:R-:W-:Y:S01]  /*5900*/  UMOV UR11, UR35 ;  /* 0x00000023000b7c82 */ /* 0x000fe20008000000 */
[----:B------:R-:W-:Y:S01]  /*5910*/  UMOV UR12, UR36 ;  /* 0x00000024000c7c82 */ /* 0x000fe20008000000 */
[----:B------:R-:W-:Y:S01]  /*5920*/  SEL R0, RZ, 0x1, P0 ;  /* 0x00000001ff007807 */ /* 0x000fe20000000000 */
[----:B------:R-:W-:Y:S01]  /*5930*/  UPLOP3.LUT UP3, UPT, UPT, UPT, UPT, 0x80, 0x8 ;  /* 0x000000000008789c */ /* 0x000fe20003f6f070 */
[----:B------:R-:W-:Y:S01]  /*5940*/  IMAD.U32 R8, RZ, RZ, UR5 ;  /* 0x00000005ff087e24 */ /* 0x000fe2000f8e00ff */
[----:B------:R-:W-:Y:S01]  /*5950*/  LOP3.LUT R15, R15, 0x1, RZ, 0x3c, !PT ;  /* 0x000000010f0f7812 */ /* 0x000fe200078e3cff */
[----:B------:R-:W-:Y:S01]  /*5960*/  UMOV UR36, UR29 ;  /* 0x0000001d00247c82 */ /* 0x000fe20008000000 */
[----:B------:R-:W-:Y:S01]  /*5970*/  LOP3.LUT R13, R13, R0, RZ, 0x3c, !PT ;  /* 0x000000000d0d7212 */ /* 0x000fe200078e3cff */
[----:B------:R-:W-:Y:S01]  /*5980*/  UIADD3 UR20, UPT, UPT, UR13, UR16, URZ ;  /* 0x000000100d147290 */ /* 0x000fe2000fffe0ff */
[----:B------:R-:W-:Y:S01]  /*5990*/  SEL R14, R14, RZ, P0 ;  /* 0x000000ff0e0e7207 */ /* 0x000fe20000000000 */
[----:B------:R-:W-:Y:S01]  /*59a0*/  UIADD3 UR16, UPT, UPT, UR14, UR63, URZ ;  /* 0x0000003f0e107290 */ /* 0x000fe2000fffe0ff */
[----:B------:R-:W-:Y:S01]  /*59b0*/  IMAD.U32 R9, RZ, RZ, UR4 ;  /* 0x00000004ff097e24 */ /* 0x000fe2000f8e00ff */
[----:B------:R-:W-:Y:S04]  /*59c0*/  @!P1 R2UR UR4, R8 ;  /* 0x00000000080492ca */ /* 0x000fe800000e0000 */
[----:B------:R-:W-:Y:S11]  /*59d0*/  @!P1 R2UR UR5, R9 ;  /* 0x00000000090592ca */ /* 0x000ff600000e0000 */
[----:B------:R-:W-:Y:S02]  /*59e0*/  @!UPT UIADD3 URZ, UPT, UPT, URZ, URZ, URZ ;  /* 0x000000fffffff290 */ /* 0x000fe4000fffe0ff */
[----:B------:R3:W-:Y:S01]  /*59f0*/  @!UP0 UTMALDG.3D [UR8], [UR4], desc[UR6] ;  /* 0x00000608040085b4 */ /* 0x0007e20008011000 */
[----:B------:R3:W-:Y:S01]  /*5a00*/  @!P1 SYNCS.ARRIVE.TRANS64.RED.A0TR RZ, [UR21+0x58], R7 ;  /* 0x00005807ffff99a7 */ /* 0x0007e20008300415 */
[----:B------:R-:W-:Y:S01]  /*5a10*/  SYNCS.ARRIVE.TRANS64.RED.A1T0 RZ, [UR37], RZ ;  /* 0x000000ffffff79a7 */ /* 0x000fe20008100425 */
[----:B------:R-:W-:Y:S05]  /*5a20*/  BRA.U UP1, `(.L_x_100) ;  /* 0xfffffff101687547 */ /* 0x000fea000b83ffff */
[----:B------:R-:W-:-:S04]  /*5a30*/  SHF.L.U32 R3, R15, 0x1f, RZ ;  /* 0x0000001f0f037819 */ /* 0x000fc800000006ff */
[----:B------:R-:W1:Y:S02]  /*5a40*/  SYNCS.PHASECHK.TRANS64.TRYWAIT P0, [UR21+0x60], R3 ;  /* 0x00006003ff0075a7 */ /* 0x000e640008001115 */
[----:B-1----:R-:W-:Y:S05]  /*5a50*/  @!P0 BRA `(.L_x_101) ;  /* 0x0000004c00c08947 */ /* 0x002fea0003800000 */
.L_x_194:
[----:B------:R-:W4:Y:S02]  /*5a60*/  SYNCS.PHASECHK.TRANS64.TRYWAIT P0, [UR21+0x68], R3 ;  /* 0x00006803ff0075a7 */ /* 0x000f240008001115 */
[----:B----4-:R-:W-:Y:S05]  /*5a70*/  @!P0 BRA `(.L_x_102) ;  /* 0x0000004c00d08947 */ /* 0x010fea0003800000 */
.L_x_196:
[----:B------:R-:W4:Y:S02]  /*5a80*/  SYNCS.PHASECHK.TRANS64.TRYWAIT P0, [UR21+0x70], R3 ;  /* 0x00007003ff0075a7 */ /* 0x000f240008001115 */
[----:B----4-:R-:W-:Y:S05]  /*5a90*/  @!P0 BRA `(.L_x_103) ;  /* 0x0000004c00e08947 */ /* 0x010fea0003800000 */
.L_x_198:
[----:B-1----:R-:W-:-:S07]  /*5aa0*/  MOV R0, UR21 ;  /* 0x0000001500007c02 */ /* 0x002fce0008000f00 */
.L_x_104:
[----:B-1----:R-:W-:-:S04]  /*5ab0*/  SHF.L.U32 R3, R15, 0x1f, RZ ;  /* 0x0000001f0f037819 */ /* 0x002fc800000006ff */
[----:B------:R1:W4:Y:S03]  /*5ac0*/  SYNCS.PHASECHK.TRANS64.TRYWAIT P0, [R0+URZ+0x78], R3 ;  /* 0x00007803000075a7 */ /* 0x00032600080011ff */
[----:B----4-:R-:W-:Y:S05]  /*5ad0*/  @!P0 NANOSLEEP.SYNCS 0x989680 ;  /* 0x009896800000895d */ /* 0x010fea0003900000 */
[----:B------:R-:W4:Y:S02]  /*5ae0*/  @!P0 SYNCS.PHASECHK.TRANS64 P0, [R0+URZ+0x78], R3 ;  /* 0x00007803000085a7 */ /* 0x000f2400080010ff */
[----:B--234-:R-:W-:Y:S05]  /*5af0*/  @P0 EXIT ;  /* 0x000000000000094d */ /* 0x01cfea0003800000 */
[----:B------:R-:W-:Y:S05]  /*5b00*/  BRA `(.L_x_104) ;  /* 0xfffffffc00e87947 */ /* 0x000fea000383ffff */
.L_x_89:
[----:B------:R-:W-:-:S06]  /*5b10*/  UISETP.GE.AND UP0, UPT, UR21, 0x4, UPT ;  /* 0x000000041500788c */ /* 0x000fcc000bf06270 */
[----:B------:R-:W-:-:S13]  /*5b20*/  PLOP3.LUT P0, PT, PT, PT, UP0, 0x80, 0x8 ;  /* 0x000000000008781c */ /* 0x000fda0003f0f008 */
[----:B-1----:R-:W-:Y:S05]  /*5b30*/  @!P0 EXIT ;  /* 0x000000000000894d */ /* 0x002fea0003800000 */
[----:B------:R-:W-:Y:S01]  /*5b40*/  BAR.SYNC.DEFER_BLOCKING 0x6, 0xa0 ;  /* 0x0182800000007b1d */ /* 0x000fe20000010000 */
[C---:B------:R-:W-:Y:S01]  /*5b50*/  IMAD.SHL.U32 R5, R97.reuse, 0x20, RZ ;  /* 0x0000002061057824 */ /* 0x040fe200078e00ff */
[C---:B------:R-:W-:Y:S01]  /*5b60*/  SHF.L.U32 R37, R97.reuse, 0x10, RZ ;  /* 0x0000001061257819 */ /* 0x040fe200000006ff */
[C---:B------:R-:W-:Y:S01]  /*5b70*/  IMAD.SHL.U32 R96, R97.reuse, 0x4, RZ ;  /* 0x0000000461607824 */ /* 0x040fe200078e00ff */
[----:B------:R-:W-:Y:S01]  /*5b80*/  LOP3.LUT R98, R97, 0x60, RZ, 0xc0, !PT ;  /* 0x0000006061627812 */ /* 0x000fe200078ec0ff */
[----:B------:R-:W-:Y:S01]  /*5b90*/  HFMA2 R93, -RZ, RZ, 0, 5.9604644775390625e-08 ;  /* 0x00000001ff5d7431 */ /* 0x000fe200000001ff */
[----:B------:R-:W-:Y:S02]  /*5ba0*/  UMOV UR44, 0x400 ;  /* 0x00000400002c7882 */ /* 0x000fe40000000000 */
[----:B------:R-:W1:Y:S01]  /*5bb0*/  LDC.64 R80, c[0x0][0x888] ;  /* 0x00022200ff507b82 */ /* 0x000e620000000a00 */
[----:B------:R-:W-:Y:S01]  /*5bc0*/  ULEA UR44, UR52, UR44, 0x18 ;  /* 0x0000002c342c7291 */ /* 0x000fe2000f8ec0ff */
[----:B------:R-:W-:Y:S01]  /*5bd0*/  LOP3.LUT R7, R5, 0xc0, RZ, 0xc0, !PT ;  /* 0x000000c005077812 */ /* 0x000fe200078ec0ff */
[----:B------:R-:W-:Y:S01]  /*5be0*/  HFMA2 R91, -RZ, RZ, 0, 0 ;  /* 0x00000000ff5b7431 */ /* 0x000fe200000001ff */
[----:B------:R-:W-:Y:S01]  /*5bf0*/  LOP3.LUT R95, R97, 0x2, RZ, 0xc0, !PT ;  /* 0x00000002615f7812 */ /* 0x000fe200078ec0ff */
[----:B------:R-:W-:Y:S01]  /*5c00*/  UIADD3 UR4, UPT, UPT, UR44, 0x200, URZ ;  /* 0x000002002c047890 */ /* 0x000fe2000fffe0ff */
[----:B------:R-:W-:Y:S01]  /*5c10*/  LOP3.LUT R96, R7, 0x18, R96, 0xf8, !PT ;  /* 0x0000001807607812 */ /* 0x000fe200078ef860 */
[----:B------:R-:W-:Y:S01]  /*5c20*/  IMAD.MOV.U32 R36, RZ, RZ, RZ ;  /* 0x000000ffff247224 */ /* 0x000fe200078e00ff */
[----:B------:R-:W2:Y:S01]  /*5c30*/  LDC.64 R82, c[0x0][0x890] ;  /* 0x00022400ff527b82 */ /* 0x000ea20000000a00 */
[----:B------:R-:W-:Y:S01]  /*5c40*/  LOP3.LUT R37, R37, 0x600000, RZ, 0xc0, !PT ;  /* 0x0060000025257812 */ /* 0x000fe200078ec0ff */
[----:B------:R-:W-:Y:S01]  /*5c50*/  IMAD.MOV.U32 R89, RZ, RZ, RZ ;  /* 0x000000ffff597224 */ /* 0x000fe200078e00ff */
[----:B------:R-:W-:Y:S01]  /*5c60*/  LOP3.LUT R96, R96, 0xf20, R5, 0xf8, !PT ;  /* 0x00000f2060607812 */ /* 0x000fe200078ef805 */
[----:B------:R-:W-:Y:S01]  /*5c70*/  IMAD.U32 R87, RZ, RZ, UR4 ;  /* 0x00000004ff577e24 */ /* 0x000fe2000f8e00ff */
[----:B------:R-:W-:Y:S01]  /*5c80*/  LOP3.LUT R97, R97, 0x4, RZ, 0xc0, !PT ;  /* 0x0000000461617812 */ /* 0x000fe200078ec0ff */
[----:B------:R-:W3:Y:S01]  /*5c90*/  LDCU UR60, c[0x0][0x370] ;  /* 0x00006e00ff3c77ac */ /* 0x000ee20008000800 */
[----:B------:R-:W-:Y:S01]  /*5ca0*/  MOV R92, RZ ;  /* 0x000000ff005c7202 */ /* 0x000fe20000000f00 */
[----:B------:R-:W4:Y:S01]  /*5cb0*/  LDC.64 R78, c[0x0][0x8b0] ;  /* 0x00022c00ff4e7b82 */ /* 0x000f220000000a00 */
[----:B------:R-:W3:Y:S01]  /*5cc0*/  LDS R0, [UR44+0x140] ;  /* 0x0001402cff007984 */ /* 0x000ee20008000800 */
[----:B------:R-:W-:Y:S01]  /*5cd0*/  IMAD R96, R96, 0x2, R87 ;  /* 0x0000000260607824 */ /* 0x000fe200078e0257 */
[----:B------:R-:W1:Y:S03]  /*5ce0*/  LDCU UR43, c[0x0][0xb0c] ;  /* 0x00016180ff2b77ac */ /* 0x000e660008000800 */
[--C-:B------:R-:W-:Y:S01]  /*5cf0*/  IMAD R95, R95, -0x10, R96.reuse ;  /* 0xfffffff05f5f7824 */ /* 0x100fe200078e0260 */
[----:B------:R-:W1:Y:S01]  /*5d00*/  LDCU UR39, c[0x0][0xb30] ;  /* 0x00016600ff2777ac */ /* 0x000e620008000800 */
[----:B------:R-:W1:Y:S01]  /*5d10*/  LDC.64 R76, c[0x0][0x8a8] ;  /* 0x00022a00ff4c7b82 */ /* 0x000e620000000a00 */
[----:B------:R-:W-:Y:S01]  /*5d20*/  IMAD R94, R97, -0x10, R96 ;  /* 0xfffffff0615e7824 */ /* 0x000fe200078e0260 */
[----:B------:R-:W1:Y:S01]  /*5d30*/  LDCU.64 UR54, c[0x0][0x888] ;  /* 0x00011100ff3677ac */ /* 0x000e620008000a00 */
[----:B------:R-:W1:Y:S01]  /*5d40*/  LDCU.64 UR40, c[0x0][0xb28] ;  /* 0x00016500ff2877ac */ /* 0x000e620008000a00 */
[----:B------:R-:W1:Y:S01]  /*5d50*/  LDCU.128 UR56, c[0x0][0xb10] ;  /* 0x00016200ff3877ac */ /* 0x000e620008000c00 */
[----:B------:R-:W1:Y:S01]  /*5d60*/  LDCU UR53, c[0x0][0x374] ;  /* 0x00006e80ff3577ac */ /* 0x000e620008000800 */
[----:B------:R-:W-:Y:S01]  /*5d70*/  UMOV UR47, URZ ;  /* 0x000000ff002f7c82 */ /* 0x000fe20008000000 */
[----:B------:R-:W-:Y:S01]  /*5d80*/  UMOV UR46, URZ ;  /* 0x000000ff002e7c82 */ /* 0x000fe20008000000 */
[----:B--23--:R-:W-:-:S07]  /*5d90*/  IMAD.IADD R37, R0, 0x1, R37 ;  /* 0x0000000100257824 */ /* 0x00cfce00078e0225 */
.L_x_148:
[----:B------:R-:W-:Y:S02]  /*5da0*/  LEA R3, R89, UR44, 0x3 ;  /* 0x0000002c59037c11 */ /* 0x000fe4000f8e18ff */
[----:B------:R-:W-:Y:S02]  /*5db0*/  SHF.L.U32 R0, R91, 0x1f, RZ ;  /* 0x0000001f5b007819 */ /* 0x000fe400000006ff */
[----:B------:R-:W-:Y:S02]  /*5dc0*/  LEA R5, R89, UR44, 0x4 ;  /* 0x0000002c59057c11 */ /* 0x000fe4000f8e20ff */
[----:B--2---:R-:W2:Y:S02]  /*5dd0*/  SYNCS.PHASECHK.TRANS64.TRYWAIT P0, [R3+URZ+0x90], R0 ;  /* 0x00009000030075a7 */ /* 0x004ea400080011ff */
[----:B-12---:R-:W-:Y:S05]  /*5de0*/  @!P0 BRA `(.L_x_105) ;  /* 0x0000004c00248947 */ /* 0x006fea0003800000 */
.L_x_199:
[----:B------:R-:W3:Y:S01]  /*5df0*/  LDS.128 R4, [R5+0x120] ;  /* 0x0001200005047984 */ /* 0x000ee20000000c00 */
[----:B------:R-:W-:Y:S01]  /*5e00*/  UISETP.GE.AND UP0, UPT, UR42, 0x1, UPT ;  /* 0x000000012a00788c */ /* 0x000fe2000bf06270 */
[----:B------:R-:W-:Y:S01]  /*5e10*/  @!PT LDS RZ, [RZ] ;  /* 0x00000000fffff984 */ /* 0x000fe20000000800 */
[----:B------:R-:W-:Y:S01]  /*5e20*/  @!PT LDS RZ, [RZ] ;  /* 0x00000000fffff984 */ /* 0x000fe20000000800 */
[----:B------:R-:W-:Y:S01]  /*5e30*/  @!PT LDS RZ, [RZ] ;  /* 0x00000000fffff984 */ /* 0x000fe20000000800 */
[----:B------:R-:W-:Y:S01]  /*5e40*/  @!PT LDS RZ, [RZ] ;  /* 0x00000000fffff984 */ /* 0x000fe20000000800 */
[----:B------:R1:W-:Y:S06]  /*5e50*/  MEMBAR.ALL.CTA ;  /* 0x0000000000007992 */ /* 0x0003ec0000008000 */
[----:B-1----:R-:W1:Y:S01]  /*5e60*/  FENCE.VIEW.ASYNC.S ;  /* 0x00000000000073c6 */ /* 0x002e620000000000 */
[----:B---3--:R-:W-:Y:S11]  /*5e70*/  LOP3.LUT P0, RZ, R6, 0x1, RZ, 0xc0, !PT ;  /* 0x0000000106ff7812 */ /* 0x008ff6000780c0ff */
[----:B------:R-:W-:Y:S02]  /*5e80*/  @!UPT UIADD3 URZ, UPT, UPT, URZ, URZ, URZ ;  /* 0x000000fffffff290 */ /* 0x000fe4000fffe0ff */
[----:B-1----:R-:W-:Y:S01]  /*5e90*/  VOTEU.ANY UP1, P0 ;  /* 0x0000000000ff7886 */ /* 0x002fe20000020100 */
[----:B------:R-:W-:Y:S01]  /*5ea0*/  PLOP3.LUT P0, PT, PT, PT, UP1, 0x80, 0x8 ;  /* 0x000000000008781c */ /* 0x000fe20003f0f018 */
[----:B------:R-:W-:Y:S11]  /*5eb0*/  UP2UR UR62, UPR, URZ, 0x2 ;  /* 0x00000002ff3e7883 */ /* 0x000ff60008000000 */
[----:B------:R-:W-:Y:S01]  /*5ec0*/  @!UPT UIADD3 URZ, UPT, UPT, URZ, URZ, URZ ;  /* 0x000000fffffff290 */ /* 0x000fe2000fffe0ff */
[----:B--2---:R-:W-:Y:S02]  /*5ed0*/  @P0 SHF.R.U32.HI R0, RZ, 0x10, R5 ;  /* 0x00000010ff000819 */ /* 0x004fe40000011605 */
        /* <DEDUP_REMOVED lines=12> */
[----:B------:R-:W2:Y:S01]  /*5fa0*/  LDCU UR12, c[0x0][0xb20] ;  /* 0x00016400ff0c77ac */ /* 0x000ea20008000800 */
[----:B------:R-:W-:Y:S02]  /*5fb0*/  UIMAD.WIDE.U32 UR4, UR53, UR59, URZ ;  /* 0x0000003b350472a5 */ /* 0x000fe4000f8e00ff */
[----:B------:R-:W-:Y:S02]  /*5fc0*/  UIMAD.WIDE.U32 UR6, UR60, UR56, URZ ;  /* 0x000000383c0672a5 */ /* 0x000fe4000f8e00ff */
[----:B------:R-:W-:Y:S02]  /*5fd0*/  UISETP.NE.AND UP0, UPT, UR58, 0x1, UPT ;  /* 0x000000013a00788c */ /* 0x000fe4000bf05270 */
[----:B------:R-:W-:Y:S02]  /*5fe0*/  UIMAD.WIDE.U32 UR8, UR37, UR59, URZ ;  /* 0x0000003b250872a5 */ /* 0x000fe4000f8e00ff */
[----:B------:R-:W-:Y:S02]  /*5ff0*/  UIMAD.WIDE.U32 UR10, UR38, UR56, URZ ;  /* 0x00000038260a72a5 */ /* 0x000fe4000f8e00ff */
[----:B------:R-:W-:Y:S02]  /*6000*/  UISETP.NE.AND UP1, UPT, UR43, 0x1, UPT ;  /* 0x000000012b00788c */ /* 0x000fe4000bf25270 */
[----:B------:R-:W-:Y:S01]  /*6010*/  UISETP.NE.AND UP2, UPT, UR42, 0x1, UPT ;  /* 0x000000012a00788c */ /* 0x000fe2000bf45270 */
[----:B------:R-:W-:Y:S02]  /*6020*/  UMOV UR4, UR5 ;  /* 0x0000000500047c82 */ /* 0x000fe40008000000 */
[----:B--2---:R-:W-:Y:S03]  /*6030*/  USHF.R.U32.HI UR5, URZ, UR12, UR4 ;  /* 0x0000000cff057299 */ /* 0x004fe60008011604 */
[----:B------:R-:W-:Y:S02]  /*6040*/  UMOV UR4, UR7 ;  /* 0x0000000700047c82 */ /* 0x000fe40008000000 */
[----:B------:R-:W-:Y:S02]  /*6050*/  USHF.R.U32.HI UR7, URZ, UR57, UR4 ;  /* 0x00000039ff077299 */ /* 0x000fe40008011604 */
[----:B------:R-:W-:Y:S02]  /*6060*/  USEL UR4, UR53, UR5, !UP0 ;  /* 0x0000000535047287 */ /* 0x000fe4000c000000 */
[----:B------:R-:W-:Y:S01]  /*6070*/  USEL UR7, UR60, UR7, !UP1 ;  /* 0x000000073c077287 */ /* 0x000fe2000c800000 */
[----:B------:R-:W-:Y:S01]  /*6080*/  UMOV UR5, UR9 ;  /* 0x0000000900057c82 */ /* 0x000fe20008000000 */
[----:B------:R-:W-:Y:S02]  /*6090*/  UIMAD.WIDE.U32 UR8, UR4, UR40, URZ ;  /* 0x00000028040872a5 */ /* 0x000fe4000f8e00ff */
[----:B------:R-:W-:Y:S03]  /*60a0*/  USHF.R.U32.HI UR6, URZ, UR12, UR5 ;  /* 0x0000000cff067299 */ /* 0x000fe60008011605 */
[----:B------:R-:W-:Y:S01]  /*60b0*/  UMOV UR5, UR11 ;  /* 0x0000000b00057c82 */ /* 0x000fe20008000000 */
[----:B------:R-:W-:Y:S02]  /*60c0*/  UIMAD.WIDE.U32 UR10, UR7, UR40, URZ ;  /* 0x00000028070a72a5 */ /* 0x000fe4000f8e00ff */
[----:B------:R-:W-:Y:S02]  /*60d0*/  USHF.R.U32.HI UR12, URZ, UR57, UR5 ;  /* 0x00000039ff0c7299 */ /* 0x000fe40008011605 */
[----:B------:R-:W-:Y:S01]  /*60e0*/  USEL UR6, UR37, UR6, !UP0 ;  /* 0x0000000625067287 */ /* 0x000fe2000c000000 */
[----:B------:R-:W-:Y:S02]  /*60f0*/  UMOV UR5, UR9 ;  /* 0x0000000900057c82 */ /* 0x000fe40008000000 */
[----:B------:R-:W-:Y:S01]  /*6100*/  UMOV UR10, UR11 ;  /* 0x0000000b000a7c82 */ /* 0x000fe20008000000 */
[----:B------:R-:W-:Y:S02]  /*6110*/  @UP2 USHF.R.U32.HI UR4, URZ, UR41, UR5 ;  /* 0x00000029ff042299 */ /* 0x000fe40008011605 */
[----:B------:R-:W-:Y:S02]  /*6120*/  @UP2 USHF.R.U32.HI UR7, URZ, UR41, UR10 ;  /* 0x00000029ff072299 */ /* 0x000fe4000801160a */
[----:B------:R-:W-:Y:S02]  /*6130*/  UIMAD UR4, UR42, UR4, URZ ;  /* 0x000000042a0472a4 */ /* 0x000fe4000f8e02ff */
        /* <DEDUP_REMOVED lines=8> */
[----:B------:R-:W-:Y:S02]  /*61c0*/  USEL UR11, UR6, UR4, !UP2 ;  /* 0x00000004060b7287 */ /* 0x000fe4000d000000 */
[----:B------:R-:W-:Y:S02]  /*61d0*/  UIADD3 UR8, UPT, UPT, -UR5, URZ, URZ ;  /* 0x000000ff05087290 */ /* 0x000fe4000fffe1ff */
[----:B------:R-:W-:Y:S01]  /*61e0*/  UIADD3 UR10, UPT, UPT, -UR11, URZ, URZ ;  /* 0x000000ff0b0a7290 */ /* 0x000fe2000fffe1ff */
[----:B------:R-:W-:Y:S01]  /*61f0*/  @!UP0 UMOV UR4, UR9 ;  /* 0x0000000900048c82 */ /* 0x000fe20008000000 */
[----:B------:R-:W-:Y:S02]  /*6200*/  UIADD3 UR9, UPT, UPT, -UR6, URZ, URZ ;  /* 0x000000ff06097290 */ /* 0x000fe4000fffe1ff */
[----:B------:R-:W-:Y:S02]  /*6210*/  @!UP0 USHF.R.U32.HI UR4, URZ, UR41, UR4 ;  /* 0x00000029ff048299 */ /* 0x000fe40008011604 */
[----:B------:R-:W-:Y:S02]  /*6220*/  UIMAD UR10, UR42, UR10, UR6 ;  /* 0x0000000a2a0a72a4 */ /* 0x000fe4000f8e0206 */
[----:B------:R-:W-:Y:S04]  /*6230*/  @!UP0 USEL UR4, UR5, UR4, !UP2 ;  /* 0x0000000405048287 */ /* 0x000fe8000d000000 */
[----:B------:R-:W-:Y:S02]  /*6240*/  @!UP0 UIMAD UR10, UR7, UR10, UR4 ;  /* 0x0000000a070a82a4 */ /* 0x000fe4000f8e0204 */
[----:B------:R-:W-:Y:S02]  /*6250*/  @!UP0 UIADD3 UR11, UPT, UPT, UR11, -UR4, URZ ;  /* 0x800000040b0b8290 */ /* 0x000fe4000fffe0ff */
[----:B------:R-:W-:Y:S02]  /*6260*/  UIMAD UR7, UR43, UR8, UR38 ;  /* 0x000000082b0772a4 */ /* 0x000fe4000f8e0226 */
[----:B------:R-:W-:Y:S02]  /*6270*/  @!UP0 UIMAD UR6, UR11, UR42, UR5 ;  /* 0x0000002a0b0682a4 */ /* 0x000fe4000f8e0205 */
[----:B------:R-:W-:Y:S01]  /*6280*/  UIMAD UR4, UR58, UR9, UR37 ;  /* 0x000000093a0472a4 */ /* 0x000fe2000f8e0225 */
[----:B------:R-:W-:Y:S02]  /*6290*/  @!UP0 UMOV UR5, UR10 ;  /* 0x0000000a00058c82 */ /* 0x000fe40008000000 */
[----:B------:R-:W-:Y:S02]  /*62a0*/  UIMAD UR38, UR5, UR43, UR7 ;  /* 0x0000002b052672a4 */ /* 0x000fe4000f8e0207 */
[----:B------:R-:W-:Y:S11]  /*62b0*/  UIMAD UR37, UR6, UR58, UR4 ;  /* 0x0000003a062572a4 */ /* 0x000ff6000f8e0204 */
[----:B------:R-:W-:Y:S01]  /*62c0*/  @!UPT UIADD3 URZ, UPT, UPT, URZ, URZ, URZ ;  /* 0x000000fffffff290 */ /* 0x000fe2000fffe0ff */
.L_x_106:
[----:B------:R-:W-:Y:S01]  /*62d0*/  UISETP.NE.AND UP0, UPT, UR39, 0x1, UPT ;  /* 0x000000012700788c */ /* 0x000fe2000bf05270 */
[----:B------:R-:W-:Y:S01]  /*62e0*/  LOP3.LUT P0, RZ, R87, 0x1b0, RZ, 0xc0, !PT ;  /* 0x000001b057ff7812 */ /* 0x000fe2000780c0ff */
[----:B------:R-:W-:Y:S01]  /*62f0*/  USHF.L.U32 UR50, UR16, 0x7, URZ ;  /* 0x0000000710327899 */ /* 0x000fe200080006ff */
[----:B------:R-:W-:Y:S01]  /*6300*/  BSSY.RECONVERGENT B6, `(.L_x_107) ;  /* 0x0000034000067945 */ /* 0x000fe20003800200 */
[----:B------:R-:W-:Y:S01]  /*6310*/  USHF.L.U32 UR49, UR20, 0x7, URZ ;  /* 0x0000000714317899 */ /* 0x000fe200080006ff */
[----:B------:R-:W-:Y:S06]  /*6320*/  IADD3 R89, PT, PT, R89, 0x1, RZ ;  /* 0x0000000159597810 */ /* 0x000fec0007ffe0ff */
[----:B------:R-:W2:Y:S01]  /*6330*/  @!UP0 LDCU.128 UR12, c[0x0][0xb10] ;  /* 0x00016200ff0c87ac */ /* 0x000ea20008000c00 */
[----:B------:R-:W3:Y:S01]  /*6340*/  @!UP0 LDCU UR5, c[0x0][0xb0c] ;  /* 0x00016180ff0587ac */ /* 0x000ee20008000800 */
[----:B------:R-:W4:Y:S01]  /*6350*/  @!UP0 LDCU UR10, c[0x0][0xb20] ;  /* 0x00016400ff0a87ac */ /* 0x000f220008000800 */
[----:B--2---:R-:W-:Y:S02]  /*6360*/  UIMAD.WIDE.U32 UR8, UR38, UR12, URZ ;  /* 0x0000000c260872a5 */ /* 0x004fe4000f8e00ff */
[----:B------:R-:W-:Y:S02]  /*6370*/  UIMAD.WIDE.U32 UR6, UR37, UR15, URZ ;  /* 0x0000000f250672a5 */ /* 0x000fe4000f8e00ff */
[----:B------:R-:W-:Y:S03]  /*6380*/  @!UP0 UISETP.NE.AND UP1, UPT, UR14, 0x1, UPT ;  /* 0x000000010e00888c */ /* 0x000fe6000bf25270 */
[----:B------:R-:W-:Y:S01]  /*6390*/  @!UP0 UMOV UR4, UR9 ;  /* 0x0000000900048c82 */ /* 0x000fe20008000000 */
[----:B---3--:R-:W-:Y:S02]  /*63a0*/  @!UP0 UISETP.NE.AND UP2, UPT, UR5, 0x1, UPT ;  /* 0x000000010500888c */ /* 0x008fe4000bf45270 */
[----:B------:R-:W-:Y:S01]  /*63b0*/  @!UP0 USHF.R.U32.HI UR4, URZ, UR13, UR4 ;  /* 0x0000000dff048299 */ /* 0x000fe20008011604 */
[----:B------:R-:W-:Y:S02]  /*63c0*/  @!UP0 UMOV UR6, UR7 ;  /* 0x0000000700068c82 */ /* 0x000fe40008000000 */
[----:B----4-:R-:W-:Y:S02]  /*63d0*/  @!UP0 USHF.R.U32.HI UR6, URZ, UR10, UR6 ;  /* 0x0000000aff068299 */ /* 0x010fe40008011606 */
[----:B------:R-:W-:Y:S02]  /*63e0*/  @!UP0 USEL UR7, UR38, UR4, !UP2 ;  /* 0x0000000426078287 */ /* 0x000fe4000d000000 */
[----:B------:R-:W-:Y:S04]  /*63f0*/  @!UP0 USEL UR6, UR37, UR6, !UP1 ;  /* 0x0000000625068287 */ /* 0x000fe8000c800000 */
[----:B------:R-:W-:Y:S02]  /*6400*/  @!UP0 UIADD3 UR4, UPT, UPT, -UR7, UR6, URZ ;  /* 0x0000000607048290 */ /* 0x000fe4000fffe1ff */
[----:B------:R-:W-:Y:S02]  /*6410*/  @!UP0 UIADD3 UR6, UPT, UPT, UR7, -UR6, URZ ;  /* 0x8000000607068290 */ /* 0x000fe4000fffe0ff */
[----:B------:R-:W-:Y:S02]  /*6420*/  @!UP0 UIMAD UR38, UR4, UR5, UR38 ;  /* 0x00000005042682a4 */ /* 0x000fe4000f8e0226 */
[----:B------:R-:W-:Y:S01]  /*6430*/  @!UP0 UIMAD UR37, UR6, UR14, UR37 ;  /* 0x0000000e062582a4 */ /* 0x000fe2000f8e0225 */
[----:B------:R-:W-:Y:S11]  /*6440*/  @!P0 BRA `(.L_x_108) ;  /* 0x00000000007c8947 */ /* 0x000ff60003800000 */
[----:B------:R-:W2:Y:S01]  /*6450*/  LDCU.64 UR8, c[0x4][0x80] ;  /* 0x01001000ff0877ac */ /* 0x000ea20008000a00 */
[----:B------:R-:W-:Y:S01]  /*6460*/  MOV R2, 0x0 ;  /* 0x0000000000027802 */ /* 0x000fe20000000f00 */
[----:B------:R-:W-:Y:S02]  /*6470*/  HFMA2 R12, -RZ, RZ, 0, 5.9604644775390625e-08 ;  /* 0x00000001ff0c7431 */ /* 0x000fe400000001ff */
[----:B------:R-:W-:Y:S01]  /*6480*/  IMAD.MOV.U32 R8, RZ, RZ, 0x70 ;  /* 0x00000070ff087424 */ /* 0x000fe200078e00ff */
[----:B------:R3:W4:Y:S01]  /*6490*/  LDC.64 R14, c[0x4][R2] ;  /* 0x01000000020e7b82 */ /* 0x0007220000000a00 */
[----:B------:R-:W1:Y:S01]  /*64a0*/  LDCU.64 UR6, c[0x4][0x88] ;  /* 0x01001100ff0677ac */ /* 0x000e620008000a00 */
[----:B------:R-:W-:Y:S01]  /*64b0*/  IMAD.MOV.U32 R13, RZ, RZ, RZ ;  /* 0x000000ffff0d7224 */ /* 0x000fe200078e00ff */
[----:B------:R-:W1:Y:S01]  /*64c0*/  LDCU.64 UR4, c[0x4][0x8] ;  /* 0x01000100ff0477ac */ /* 0x000e620008000a00 */
[----:B--2---:R-:W-:Y:S01]  /*64d0*/  MOV R5, UR9 ;  /* 0x0000000900057c02 */ /* 0x004fe20008000f00 */
[----:B------:R-:W-:Y:S01]  /*64e0*/  IMAD.U32 R4, RZ, RZ, UR8 ;  /* 0x00000008ff047e24 */ /* 0x000fe2000f8e00ff */
[----:B-1----:R-:W-:Y:S01]  /*64f0*/  MOV R7, UR7 ;  /* 0x0000000700077c02 */ /* 0x002fe20008000f00 */
[----:B------:R-:W-:Y:S01]  /*6500*/  IMAD.U32 R6, RZ, RZ, UR6 ;  /* 0x00000006ff067e24 */ /* 0x000fe2000f8e00ff */
[----:B------:R-:W-:Y:S01]  /*6510*/  MOV R11, UR5 ;  /* 0x00000005000b7c02 */ /* 0x000fe20008000f00 */
[----:B------:R-:W-:Y:S02]  /*6520*/  IMAD.U32 R10, RZ, RZ, UR4 ;  /* 0x00000004ff0a7e24 */ /* 0x000fe4000f8e00ff */
[----:B------:R-:W-:Y:S07]  /*6530*/  LEPC R20, `(.L_x_109) ;  /* 0x000000001014794e */ /* 0x000fee0000000000 */
[----:B---345:R-:W-:Y:S05]  /*6540*/  CALL.ABS.NOINC R14 ;  /* 0x000000000e007343 */ /* 0x038fea0003c00000 */
.L_x_109:
[----:B------:R-:W1:Y:S01]  /*6550*/  LDCU.64 UR8, c[0x4][0x80] ;  /* 0x01001000ff0877ac */ /* 0x000e620008000a00 */
[----:B------:R-:W2:Y:S01]  /*6560*/  LDC.64 R2, c[0x4][R2] ;  /* 0x0100000002027b82 */ /* 0x000ea20000000a00 */
[----:B------:R-:W-:Y:S02]  /*6570*/  HFMA2 R12, -RZ, RZ, 0, 5.9604644775390625e-08 ;  /* 0x00000001ff0c7431 */ /* 0x000fe400000001ff */
[----:B------:R-:W-:Y:S02]  /*6580*/  IMAD.MOV.U32 R8, RZ, RZ, 0x70 ;  /* 0x00000070ff087424 */ /* 0x000fe400078e00ff */
[----:B------:R-:W-:Y:S01]  /*6590*/  IMAD.MOV.U32 R13, RZ, RZ, RZ ;  /* 0x000000ffff0d7224 */ /* 0x000fe200078e00ff */
[----:B------:R-:W3:Y:S01]  /*65a0*/  LDCU.64 UR6, c[0x4][0x88] ;  /* 0x01001100ff0677ac */ /* 0x000ee20008000a00 */
[----:B------:R-:W4:Y:S01]  /*65b0*/  LDCU.64 UR4, c[0x4][0x8] ;  /* 0x01000100ff0477ac */ /* 0x000f220008000a00 */
[----:B-1----:R-:W-:Y:S02]  /*65c0*/  MOV R4, UR8 ;  /* 0x0000000800047c02 */ /* 0x002fe40008000f00 */
[----:B------:R-:W-:Y:S02]  /*65d0*/  MOV R5, UR9 ;  /* 0x0000000900057c02 */ /* 0x000fe40008000f00 */
[----:B---3--:R-:W-:Y:S01]  /*65e0*/  MOV R7, UR7 ;  /* 0x0000000700077c02 */ /* 0x008fe20008000f00 */
[----:B------:R-:W-:Y:S01]  /*65f0*/  IMAD.U32 R6, RZ, RZ, UR6 ;  /* 0x00000006ff067e24 */ /* 0x000fe2000f8e00ff */
[----:B----4-:R-:W-:Y:S01]  /*6600*/  MOV R11, UR5 ;  /* 0x00000005000b7c02 */ /* 0x010fe20008000f00 */
[----:B------:R-:W-:Y:S02]  /*6610*/  IMAD.U32 R10, RZ, RZ, UR4 ;  /* 0x00000004ff0a7e24 */ /* 0x000fe4000f8e00ff */
[----:B------:R-:W-:Y:S07]  /*6620*/  LEPC R20, `(.L_x_108) ;  /* 0x000000001014794e */ /* 0x000fee0000000000 */
[----:B--2---:R-:W-:Y:S05]  /*6630*/  CALL.ABS.NOINC R2 ;  /* 0x0000000002007343 */ /* 0x004fea0003c00000 */
.L_x_108:
[----:B------:R-:W-:Y:S05]  /*6640*/  BSYNC.RECONVERGENT B6 ;  /* 0x0000000000067941 */ /* 0x000fea0003800200 */
.L_x_107:
[----:B------:R-:W-:Y:S02]  /*6650*/  ISETP.NE.U32.AND P0, PT, RZ, UR54, PT ;  /* 0x00000036ff007c0c */ /* 0x000fe4000bf05070 */
[C---:B------:R-:W-:Y:S02]  /*6660*/  ISETP.NE.U32.AND P1, PT, R82.reuse, RZ, PT ;  /* 0x000000ff5200720c */ /* 0x040fe40003f25070 */
[----:B------:R-:W-:Y:S02]  /*6670*/  ISETP.NE.U32.AND P4, PT, R82, RZ, PT ;  /* 0x000000ff5200720c */ /* 0x000fe40003f85070 */
[----:B------:R-:W-:Y:S02]  /*6680*/  ISETP.NE.AND.EX P0, PT, RZ, UR55, PT, P0 ;  /* 0x00000037ff007c0c */ /* 0x000fe4000bf05300 */
[C---:B------:R-:W-:Y:S02]  /*6690*/  ISETP.NE.AND.EX P1, PT, R83.reuse, RZ, PT, P1 ;  /* 0x000000ff5300720c */ /* 0x040fe40003f25310 */
[----:B------:R-:W-:Y:S02]  /*66a0*/  ISETP.NE.AND.EX P4, PT, R83, RZ, P0, P4 ;  /* 0x000000ff5300720c */ /* 0x000fe40000785340 */
[----:B------:R-:W-:Y:S02]  /*66b0*/  ISETP.NE.U32.AND P5, PT, R78, RZ, PT ;  /* 0x000000ff4e00720c */ /* 0x000fe40003fa5070 */
[----:B------:R-:W-:Y:S02]  /*66c0*/  ISETP.NE.U32.AND P3, PT, RZ, UR54, PT ;  /* 0x00000036ff007c0c */ /* 0x000fe4000bf65070 */
[----:B------:R-:W-:Y:S02]  /*66d0*/  PLOP3.LUT P2, PT, PT, PT, PT, 0x8, 0x80 ;  /* 0x000000000080781c */ /* 0x000fe40003f4e170 */
[----:B------:R-:W-:Y:S02]  /*66e0*/  ISETP.NE.AND.EX P5, PT, R79, RZ, PT, P5 ;  /* 0x000000ff4f00720c */ /* 0x000fe40003fa5350 */
[----:B------:R-:W-:Y:S03]  /*66f0*/  ISETP.NE.AND.EX P3, PT, RZ, UR55, PT, P3 ;  /* 0x00000037ff007c0c */ /* 0x000fe6000bf65330 */
[----:B------:R-:W-:Y:S01]  /*6700*/  @!P4 PLOP3.LUT P2, PT, P1, PT, PT, 0x80, 0x8 ;  /* 0x000000000008c81c */ /* 0x000fe20000f4f070 */
[----:B------:R-:W-:Y:S01]  /*6710*/  @!UPT UIADD3 URZ, UPT, UPT, URZ, URZ, URZ ;  /* 0x000000fffffff290 */ /* 0x000fe2000fffe0ff */
[----:B------:R-:W-:Y:S11]  /*6720*/  @!P1 BRA `(.L_x_110) ;  /* 0x0000000000309947 */ /* 0x000ff60003800000 */
[----:B------:R-:W-:Y:S01]  /*6730*/  ISETP.NE.U32.AND P0, PT, R80, RZ, PT ;  /* 0x000000ff5000720c */ /* 0x000fe20003f05070 */
[----:B------:R-:W2:Y:S01]  /*6740*/  LDCU.64 UR4, c[0x0][0x358] ;  /* 0x00006b00ff0477ac */ /* 0x000ea20008000a00 */
[----:B------:R-:W-:Y:S02]  /*6750*/  IMAD.MOV.U32 R84, RZ, RZ, 0x1 ;  /* 0x00000001ff547424 */ /* 0x000fe400078e00ff */
[----:B------:R-:W-:Y:S11]  /*6760*/  ISETP.NE.AND.EX P0, PT, R81, RZ, PT, P0 ;  /* 0x000000ff5100720c */ /* 0x000ff60003f05300 */
[----:B------:R-:W-:Y:S02]  /*6770*/  @!UPT UIADD3 URZ, UPT, UPT, URZ, URZ, URZ ;  /* 0x000000fffffff290 */ /* 0x000fe4000fffe0ff */
[----:B------:R-:W3:Y:S01]  /*6780*/  @P0 LDC.64 R2, c[0x0][0x888] ;  /* 0x00022200ff020b82 */ /* 0x000ee20000000a00 */
[----:B-1----:R-:W-:Y:S04]  /*6790*/  @P0 IMAD R0, R82, UR36, RZ ;  /* 0x0000002452000c24 */ /* 0x002fe8000f8e02ff */
[----:B---3--:R-:W-:Y:S04]  /*67a0*/  @P0 IMAD.WIDE R2, R0, 0x4, R2 ;  /* 0x0000000400020825 */ /* 0x008fe800078e0202 */
[----:B------:R-:W-:Y:S01]  /*67b0*/  HFMA2 R0, -RZ, RZ, 0, 5.9604644775390625e-08 ;  /* 0x00000001ff007431 */ /* 0x000fe200000001ff */
[----:B--2--5:R2:W5:Y:S04]  /*67c0*/  @P0 LDG.E R41, desc[UR4][R2.64] ;  /* 0x0000000402290981 */ /* 0x024568000c1e1900 */
[----:B------:R-:W-:Y:S01]  /*67d0*/  @!P0 PRMT R84, R0, 0x7610, R84 ;  /* 0x0000761000548816 */ /* 0x000fe20000000054 */
[----:B--2---:R-:W3:Y:S06]  /*67e0*/  @!P0 LDC R41, c[0x0][0x880] ;  /* 0x00022000ff298b82 */ /* 0x004eec0000000800 */
.L_x_110:
[----:B------:R-:W-:Y:S05]  /*67f0*/  @!P5 BRA `(.L_x_111) ;  /* 0x000000000024d947 */ /* 0x000fea0003800000 */
[----:B------:R-:W-:Y:S01]  /*6800*/  ISETP.NE.U32.AND P0, PT, R76, RZ, PT ;  /* 0x000000ff4c00720c */ /* 0x000fe20003f05070 */
[----:B------:R-:W2:Y:S03]  /*6810*/  LDCU.64 UR4, c[0x0][0x358] ;  /* 0x00006b00ff0477ac */ /* 0x000ea60008000a00 */
[----:B------:R-:W-:Y:S11]  /*6820*/  ISETP.NE.AND.EX P0, PT, R77, RZ, PT, P0 ;  /* 0x000000ff4d00720c */ /* 0x000ff60003f05300 */
[----:B------:R-:W-:Y:S02]  /*6830*/  @!UPT UIADD3 URZ, UPT, UPT, URZ, URZ, URZ ;  /* 0x000000fffffff290 */ /* 0x000fe4000fffe0ff */
[----:B------:R-:W4:Y:S01]  /*6840*/  @P0 LDC.64 R2, c[0x0][0x8a8] ;  /* 0x00022a00ff020b82 */ /* 0x000f220000000a00 */
[----:B-1----:R-:W-:Y:S04]  /*6850*/  @P0 IMAD R0, R78, UR36, RZ ;  /* 0x000000244e000c24 */ /* 0x002fe8000f8e02ff */
[----:B----4-:R-:W-:Y:S05]  /*6860*/  @P0 IMAD.WIDE R2, R0, 0x4, R2 ;  /* 0x0000000400020825 */ /* 0x010fea00078e0202 */
[----:B--2--5:R2:W5:Y:S02]  /*6870*/  @P0 LDG.E R38, desc[UR4][R2.64] ;  /* 0x0000000402260981 */ /* 0x024564000c1e1900 */
[----:B--2---:R-:W4:Y:S02]  /*6880*/  @!P0 LDC R38, c[0x0][0x8a0] ;  /* 0x00022800ff268b82 */ /* 0x004f240000000800 */
.L_x_111:
[----:B---3-5:R-:W-:Y:S01]  /*6890*/  FSETP.NEU.AND P0, PT, R41, RZ, PT ;  /* 0x000000ff2900720b */ /* 0x028fe20003f0d000 */
[----:B------:R-:W-:Y:S01]  /*68a0*/  BSSY B1, `(.L_x_112) ;  /* 0x0000038000017945 */ /* 0x000fe20003800000 */
[----:B------:R-:W-:Y:S01]  /*68b0*/  SEL R5, RZ, 0xffffffff, P3 ;  /* 0xffffffffff057807 */ /* 0x000fe20001800000 */
[----:B------:R-:W-:Y:S01]  /*68c0*/  IMAD.MOV.U32 R46, RZ, RZ, 0x1 ;  /* 0x00000001ff2e7424 */ /* 0x000fe200078e00ff */
[----:B------:R-:W-:Y:S01]  /*68d0*/  @!P4 LOP3.LUT P3, RZ, R84, 0xff, RZ, 0xc0, !PT ;  /* 0x000000ff54ffc812 */ /* 0x000fe2000786c0ff */
[C---:B------:R-:W-:Y:S01]  /*68e0*/  IMAD R39, R36.reuse, 0x80, R37 ;  /* 0x0000008024277824 */ /* 0x040fe200078e0225 */
[----:B-1----:R-:W-:Y:S01]  /*68f0*/  @!P4 SEL R0, RZ, 0xffffffff, P0 ;  /* 0xffffffffff00c807 */ /* 0x002fe20000000000 */
[----:B------:R-:W-:Y:S01]  /*6900*/  IMAD R90, R97, -0x10, R95 ;  /* 0xfffffff0615a7824 */ /* 0x000fe200078e025f */
[----:B------:R-:W-:Y:S01]  /*6910*/  LOP3.LUT R93, R93, 0x1, RZ, 0x3c, !PT ;  /* 0x000000015d5d7812 */ /* 0x000fe200078e3cff */
[----:B------:R-:W-:Y:S01]  /*6920*/  IMAD.MOV.U32 R47, RZ, RZ, RZ ;  /* 0x000000ffff2f7224 */ /* 0x000fe200078e00ff */
[C---:B------:R-:W-:Y:S02]  /*6930*/  @P2 SEL R0, R5.reuse, R0, !P3 ;  /* 0x0000000005002207 */ /* 0x040fe40005800000 */
[----:B------:R-:W-:Y:S02]  /*6940*/  CS2R R74, SRZ ;  /* 0x00000000004a7805 */ /* 0x000fe4000001ff00 */
[----:B------:R-:W-:Y:S02]  /*6950*/  LEA R100, R36, UR44, 0x3 ;  /* 0x0000002c24647c11 */ /* 0x000fe4000f8e18ff */
[----:B------:R-:W-:Y:S02]  /*6960*/  CS2R R72, SRZ ;  /* 0x0000000000487805 */ /* 0x000fe4000001ff00 */
[----:B------:R-:W-:Y:S02]  /*6970*/  @!P4 LOP3.LUT R0, R0, 0x1, RZ, 0xc0, !PT ;  /* 0x000000010000c812 */ /* 0x000fe400078ec0ff */
[----:B------:R-:W-:Y:S02]  /*6980*/  CS2R R66, SRZ ;  /* 0x0000000000427805 */ /* 0x000fe4000001ff00 */
[----:B------:R-:W-:Y:S02]  /*6990*/  SHF.L.U32 R3, R92, 0x1f, RZ ;  /* 0x0000001f5c037819 */ /* 0x000fe400000006ff */
[----:B------:R-:W-:Y:S02]  /*69a0*/  CS2R R64, SRZ ;  /* 0x0000000000407805 */ /* 0x000fe4000001ff00 */
[----:B------:R-:W-:Y:S02]  /*69b0*/  ISETP.NE.U32.OR P5, PT, R0, 0x1, P4 ;  /* 0x000000010000780c */ /* 0x000fe400027a5470 */
[----:B------:R-:W-:Y:S02]  /*69c0*/  CS2R R58, SRZ ;  /* 0x00000000003a7805 */ /* 0x000fe4000001ff00 */
[----:B------:R-:W-:Y:S02]  /*69d0*/  LOP3.LUT P4, R88, R84, 0xff, RZ, 0xc0, !PT ;  /* 0x000000ff54587812 */ /* 0x000fe4000788c0ff */
[----:B------:R-:W-:Y:S02]  /*69e0*/  CS2R R56, SRZ ;  /* 0x0000000000387805 */ /* 0x000fe4000001ff00 */
[----:B------:R-:W-:Y:S02]  /*69f0*/  SEL R0, RZ, 0xffffffff, P0 ;  /* 0xffffffffff007807 */ /* 0x000fe40000000000 */
[----:B------:R-:W-:Y:S02]  /*6a00*/  CS2R R50, SRZ ;  /* 0x0000000000327805 */ /* 0x000fe4000001ff00 */
[----:B------:R-:W-:Y:S02]  /*6a10*/  P2R R99, PR, RZ, 0x20 ;  /* 0x00000020ff637803 */ /* 0x000fe40000000000 */
[----:B------:R-:W-:Y:S02]  /*6a20*/  CS2R R48, SRZ ;  /* 0x0000000000307805 */ /* 0x000fe4000001ff00 */
[----:B------:R-:W-:Y:S04]  /*6a30*/  @P1 SEL R0, R5, R0, !P4 ;  /* 0x0000000005001207 */ /* 0x000fe80006000000 */
[----:B------:R-:W-:Y:S02]  /*6a40*/  LOP3.LUT R0, R0, 0x1, RZ, 0xc0, !PT ;  /* 0x0000000100007812 */ /* 0x000fe400078ec0ff */
[----:B------:R-:W-:Y:S02]  /*6a50*/  @P5 SHF.L.U32 R2, R93, 0x1f, RZ ;  /* 0x0000001f5d025819 */ /* 0x000fe400000006ff */
[----:B------:R-:W-:Y:S02]  /*6a60*/  ISETP.NE.U32.AND P0, PT, R0, 0x1, PT ;  /* 0x000000010000780c */ /* 0x000fe40003f05070 */
[----:B------:R-:W1:Y:S02]  /*6a70*/  @P5 SYNCS.PHASECHK.TRANS64.TRYWAIT P3, [UR44+0x40], R2 ;  /* 0x00004002ff0055a7 */ /* 0x000e64000806112c */
[----:B------:R-:W-:Y:S01]  /*6a80*/  P2R R60, PR, RZ, 0x1 ;  /* 0x00000001ff3c7803 */ /* 0x000fe20000000000 */
[----:B------:R2:W3:Y:S01]  /*6a90*/  SYNCS.PHASECHK.TRANS64.TRYWAIT P2, [R100+URZ+0xb0], R3 ;  /* 0x0000b003640075a7 */ /* 0x0004e200080411ff */
[----:B-1----:R-:W-:Y:S01]  /*6aa0*/  @P5 SEL R46, RZ, 0x1, !P3 ;  /* 0x00000001ff2e5807 */ /* 0x002fe20005800000 */
[----:B--2---:R-:W-:Y:S06]  /*6ab0*/  @!P5 BRA `(.L_x_113) ;  /* 0x000000000058d947 */ /* 0x004fec0003800000 */
[----:B------:R-:W-:Y:S01]  /*6ac0*/  IMAD.MOV.U32 R75, RZ, RZ, RZ ;  /* 0x000000ffff4b7224 */ /* 0x000fe200078e00ff */
[----:B------:R-:W-:Y:S01]  /*6ad0*/  ISETP.NE.AND P0, PT, R46, RZ, PT ;  /* 0x000000ff2e00720c */ /* 0x000fe20003f05270 */
[----:B------:R-:W-:Y:S01]  /*6ae0*/  BSSY B0, `(.L_x_114) ;  /* 0x000000c000007945 */ /* 0x000fe20003800000 */
[----:B------:R-:W-:Y:S02]  /*6af0*/  CS2R R50, SRZ ;  /* 0x0000000000327805 */ /* 0x000fe4000001ff00 */
[----:B------:R-:W-:Y:S02]  /*6b00*/  CS2R R48, SRZ ;  /* 0x0000000000307805 */ /* 0x000fe4000001ff00 */
[----:B------:R-:W-:Y:S02]  /*6b10*/  CS2R R58, SRZ ;  /* 0x00000000003a7805 */ /* 0x000fe4000001ff00 */
[----:B------:R-:W-:Y:S02]  /*6b20*/  CS2R R56, SRZ ;  /* 0x0000000000387805 */ /* 0x000fe4000001ff00 */
[----:B------:R-:W-:Y:S02]  /*6b30*/  CS2R R66, SRZ ;  /* 0x0000000000427805 */ /* 0x000fe4000001ff00 */
[----:B------:R-:W-:Y:S02]  /*6b40*/  CS2R R64, SRZ ;  /* 0x0000000000407805 */ /* 0x000fe4000001ff00 */
[----:B------:R-:W-:Y:S01]  /*6b50*/  CS2R R72, SRZ ;  /* 0x0000000000487805 */ /* 0x000fe2000001ff00 */
[----:B------:R-:W-:Y:S06]  /*6b60*/  @P0 BRA `(.L_x_115) ;  /* 0x00000000000c0947 */ /* 0x000fec0003800000 */
[----:B------:R-:W-:Y:S04]  /*6b70*/  SHF.L.U32 R5, R93, 0x1f, RZ ;  /* 0x0000001f5d057819 */ /* 0x000fe800000006ff */
[----:B------:R-:W1:Y:S02]  /*6b80*/  SYNCS.PHASECHK.TRANS64.TRYWAIT P0, [UR44+0x40], R5 ;  /* 0x00004005ff0075a7 */ /* 0x000e64000800112c */
[----:B-1----:R-:W-:Y:S05]  /*6b90*/  @!P0 BRA `(.L_x_116) ;  /* 0x0000003c00cc8947 */ /* 0x002fea0003800000 */
.L_x_115:
[----:B------:R-:W-:Y:S05]  /*6ba0*/  BSYNC B0 ;  /* 0x0000000000007941 */ /* 0x000fea0003800000 */
.L_x_114:
[----:B------:R-:W-:Y:S01]  /*6bb0*/  ISETP.NE.AND P0, PT, R60, RZ, PT ;  /* 0x000000ff3c00720c */ /* 0x000fe20003f05270 */
[----:B------:R-:W-:Y:S11]  /*6bc0*/  HFMA2 R47, -RZ, RZ, 0, 5.9604644775390625e-08 ;  /* 0x00000001ff2f7431 */ /* 0x000ff600000001ff */
[----:B------:R-:W-:Y:S01]  /*6bd0*/  @!UPT UIADD3 URZ, UPT, UPT, URZ, URZ, URZ ;  /* 0x000000fffffff290 */ /* 0x000fe2000fffe0ff */
[----:B------:R2:W1:Y:S04]  /*6be0*/  @P0 LDS.128 R48, [R96] ;  /* 0x0000000060300984 */ /* 0x0004680000000c00 */
[----:B------:R2:W1:Y:S04]  /*6bf0*/  @P0 LDS.128 R56, [R95+0x10] ;  /* 0x000010005f380984 */ /* 0x0004680000000c00 */
[----:B------:R2:W1:Y:S04]  /*6c00*/  @P0 LDS.128 R64, [R94+0x20] ;  /* 0x000020005e400984 */ /* 0x0004680000000c00 */
[----:B------:R2:W1:Y:S02]  /*6c10*/  @P0 LDS.128 R72, [R90+0x30] ;  /* 0x000030005a480984 */ /* 0x0004640000000c00 */
.L_x_113:
[----:B------:R-:W-:Y:S05]  /*6c20*/  BSYNC B1 ;  /* 0x0000000000017941 */ /* 0x000fea0003800000 */
.L_x_112:
[----:B-1----:R-:W-:Y:S04]  /*6c30*/  SHF.R.U32.HI R0, RZ, 0x15, R39 ;  /* 0x00000015ff007819 */ /* 0x002fe80000011627 */
[----:B------:R-:W-:Y:S01]  /*6c40*/  LOP3.LUT P0, RZ, R0, 0x3, R85, 0x48, !PT ;  /* 0x0000000300ff7812 */ /* 0x000fe20007804855 */
[----:B------:R-:W-:Y:S01]  /*6c50*/  @!UPT UIADD3 URZ, UPT, UPT, URZ, URZ, URZ ;  /* 0x000000fffffff290 */ /* 0x000fe2000fffe0ff */
[----:B---3--:R-:W-:Y:S11]  /*6c60*/  @P2 BRA `(.L_x_117) ;  /* 0x0000000000082947 */ /* 0x008ff60003800000 */
[----:B------:R-:W1:Y:S02]  /*6c70*/  SYNCS.PHASECHK.TRANS64.TRYWAIT P1, [R100+URZ+0xb0], R3 ;  /* 0x0000b003640075a7 */ /* 0x000e6400080211ff */
[----:B-1----:R-:W-:Y:S05]  /*6c80*/  @!P1 BRA `(.L_x_118) ;  /* 0x0000003c00a89947 */ /* 0x002fea0003800000 */
.L_x_117:
[----:B------:R-:W-:Y:S05]  /*6c90*/  @!P0 BRA `(.L_x_119) ;  /* 0x0000000000408947 */ /* 0x000fea0003800000 */
[----:B------:R-:W3:Y:S01]  /*6ca0*/  LDCU.64 UR8, c[0x4][0x70] ;  /* 0x01000e00ff0877ac */ /* 0x000ee20008000a00 */
[----:B-1----:R-:W-:Y:S01]  /*6cb0*/  MOV R3, 0x0 ;  /* 0x0000000000037802 */ /* 0x002fe20000000f00 */
[----:B------:R-:W-:Y:S02]  /*6cc0*/  HFMA2 R12, -RZ, RZ, 0, 5.9604644775390625e-08 ;  /* 0x00000001ff0c7431 */ /* 0x000fe400000001ff */
[----:B------:R-:W-:Y:S02]  /*6cd0*/  IMAD.MOV.U32 R8, RZ, RZ, 0x192 ;  /* 0x00000192ff087424 */ /* 0x000fe400078e00ff */
[----:B------:R-:W-:Y:S01]  /*6ce0*/  IMAD.MOV.U32 R13, RZ, RZ, RZ ;  /* 0x000000ffff0d7224 */ /* 0x000fe200078e00ff */
[----:B------:R-:W1:Y:S01]  /*6cf0*/  LDCU.64 UR6, c[0x4][0x78] ;  /* 0x01000f00ff0677ac */ /* 0x000e620008000a00 */
[----:B------:R-:W2:Y:S01]  /*6d00*/  LDC.64 R2, c[0x4][R3] ;  /* 0x0100000003027b82 */ /* 0x000ea20000000a00 */
[----:B------:R-:W5:Y:S01]  /*6d10*/  LDCU.64 UR4, c[0x4][0x10] ;  /* 0x01000200ff0477ac */ /* 0x000f620008000a00 */
[----:B---3--:R-:W-:Y:S01]  /*6d20*/  MOV R5, UR9 ;  /* 0x0000000900057c02 */ /* 0x008fe20008000f00 */
[----:B------:R-:W-:Y:S01]  /*6d30*/  IMAD.U32 R4, RZ, RZ, UR8 ;  /* 0x00000008ff047e24 */ /* 0x000fe2000f8e00ff */
[----:B-1----:R-:W-:Y:S01]  /*6d40*/  MOV R7, UR7 ;  /* 0x0000000700077c02 */ /* 0x002fe20008000f00 */
[----:B------:R-:W-:Y:S01]  /*6d50*/  IMAD.U32 R6, RZ, RZ, UR6 ;  /* 0x00000006ff067e24 */ /* 0x000fe2000f8e00ff */
[----:B-----5:R-:W-:Y:S01]  /*6d60*/  MOV R11, UR5 ;  /* 0x00000005000b7c02 */ /* 0x020fe20008000f00 */
[----:B------:R-:W-:Y:S02]  /*6d70*/  IMAD.U32 R10, RZ, RZ, UR4 ;  /* 0x00000004ff0a7e24 */ /* 0x000fe4000f8e00ff */
[----:B------:R-:W-:Y:S07]  /*6d80*/  LEPC R20, `(.L_x_119) ;  /* 0x000000001014794e */ /* 0x000fee0000000000 */
[----:B--2-4-:R-:W-:Y:S05]  /*6d90*/  CALL.ABS.NOINC R2 ;  /* 0x0000000002007343 */ /* 0x014fea0003c00000 */
.L_x_119:
[C---:B------:R-:W-:Y:S01]  /*6da0*/  SHF.L.U32 R40, R48.reuse, 0x10, RZ ;  /* 0x0000001030287819 */ /* 0x040fe200000006ff */
[----:B------:R-:W-:Y:S05]  /*6db0*/  WARPSYNC.ALL ;  /* 0x0000000000007948 */ /* 0x000fea0003800000 */
[----:B------:R-:W-:Y:S01]  /*6dc0*/  R2UR UR4, R39 ;  /* 0x00000000270472ca */ /* 0x000fe200000e0000 */
[----:B------:R-:W-:Y:S01]  /*6dd0*/  BSSY.RECONVERGENT B0, `(.L_x_120) ;  /* 0x0000088000007945 */ /* 0x000fe20003800200 */
[----:B------:R-:W-:Y:S02]  /*6de0*/  LOP3.LUT R43, R48, 0xffff0000, RZ, 0xc0, !PT ;  /* 0xffff0000302b7812 */ /* 0x000fe400078ec0ff */
[----:B------:R-:W-:Y:S02]  /*6df0*/  SHF.L.U32 R42, R49, 0x10, RZ ;  /* 0x00000010312a7819 */ /* 0x000fe400000006ff */
[----:B------:R-:W-:Y:S02]  /*6e00*/  SHF.L.U32 R45, R51, 0x10, RZ ;  /* 0x00000010332d7819 */ /* 0x000fe400000006ff */
[----:B------:R-:W-:Y:S02]  /*6e10*/  LOP3.LUT R44, R75, 0xffff0000, RZ, 0xc0, !PT ;  /* 0xffff00004b2c7812 */ /* 0x000fe400078ec0ff */
[----:B------:R-:W-:Y:S03]  /*6e20*/  ISETP.NE.AND P0, PT, R98, RZ, PT ;  /* 0x000000ff6200720c */ /* 0x000fe60003f05270 */
[----:B------:R-:W4:Y:S02]  /*6e30*/  LDTM.x32 R4, tmem[UR4] ;  /* 0x00000004000479ee */ /* 0x000f2400082c0000 */
[C---:B----4-:R-:W-:Y:S01]  /*6e40*/  FMUL R0, R38.reuse, R4 ;  /* 0x0000000426007220 */ /* 0x050fe20000400000 */
[C---:B------:R-:W-:Y:S01]  /*6e50*/  FMUL R2, R38.reuse, R5 ;  /* 0x0000000526027220 */ /* 0x040fe20000400000 */
[C---:B-1----:R-:W-:Y:S01]  /*6e60*/  FMUL R3, R38.reuse, R6 ;  /* 0x0000000626037220 */ /* 0x042fe20000400000 */
[----:B------:R-:W-:Y:S01]  /*6e70*/  FMUL R7, R38, R7 ;  /* 0x0000000726077220 */ /* 0x000fe20000400000 */
[----:B------:R-:W-:Y:S01]  /*6e80*/  FFMA R0, R41, R40, R0 ;  /* 0x0000002829007223 */ /* 0x000fe20000000000 */
[----:B------:R-:W-:Y:S01]  /*6e90*/  LOP3.LUT R40, R49, 0xffff0000, RZ, 0xc0, !PT ;  /* 0xffff000031287812 */ /* 0x000fe200078ec0ff */
[C---:B------:R-:W-:Y:S01]  /*6ea0*/  FFMA R2, R41.reuse, R43, R2 ;  /* 0x0000002b29027223 */ /* 0x040fe20000000002 */
[C---:B------:R-:W-:Y:S01]  /*6eb0*/  SHF.L.U32 R43, R50.reuse, 0x10, RZ ;  /* 0x00000010322b7819 */ /* 0x040fe200000006ff */
[C---:B------:R-:W-:Y:S01]  /*6ec0*/  FFMA R3, R41.reuse, R42, R3 ;  /* 0x0000002a29037223 */ /* 0x040fe20000000003 */
[----:B------:R-:W-:Y:S01]  /*6ed0*/  LOP3.LUT R42, R50, 0xffff0000, RZ, 0xc0, !PT ;  /* 0xffff0000322a7812 */ /* 0x000fe200078ec0ff */
[----:B------:R-:W-:Y:S01]  /*6ee0*/  FMUL R4, R38, R8 ;  /* 0x0000000826047220 */ /* 0x000fe20000400000 */
[----:B------:R-:W-:Y:S01]  /*6ef0*/  F2FP.BF16.F32.PACK_AB R52, R2, R0 ;  /* 0x000000000234723e */ /* 0x000fe200000010ff */
[----:B------:R-:W-:Y:S01]  /*6f00*/  FFMA R7, R41, R40, R7 ;  /* 0x0000002829077223 */ /* 0x000fe20000000007 */
[----:B------:R-:W-:Y:S01]  /*6f10*/  LOP3.LUT R40, R51, 0xffff0000, RZ, 0xc0, !PT ;  /* 0xffff000033287812 */ /* 0x000fe200078ec0ff */
[C---:B------:R-:W-:Y:S01]  /*6f20*/  FMUL R5, R38.reuse, R9 ;  /* 0x0000000926057220 */ /* 0x040fe20000400000 */
[C---:B------:R-:W-:Y:S01]  /*6f30*/  FMUL R6, R38.reuse, R10 ;  /* 0x0000000a26067220 */ /* 0x040fe20000400000 */
[----:B------:R-:W-:Y:S01]  /*6f40*/  FMUL R11, R38, R11 ;  /* 0x0000000b260b7220 */ /* 0x000fe20000400000 */
[----:B------:R-:W-:Y:S01]  /*6f50*/  F2FP.BF16.F32.PACK_AB R53, R7, R3 ;  /* 0x000000030735723e */ /* 0x000fe200000010ff */
[C---:B------:R-:W-:Y:S01]  /*6f60*/  FFMA R4, R41.reuse, R43, R4 ;  /* 0x0000002b29047223 */ /* 0x040fe20000000004 */
[C---:B------:R-:W-:Y:S01]  /*6f70*/  SHF.L.U32 R43, R56.reuse, 0x10, RZ ;  /* 0x00000010382b7819 */ /* 0x040fe200000006ff */
[----:B------:R-:W-:Y:S01]  /*6f80*/  FFMA R5, R41, R42, R5 ;  /* 0x0000002a29057223 */ /* 0x000fe20000000005 */
[----:B------:R-:W-:Y:S01]  /*6f90*/  LOP3.LUT R42, R57, 0xffff0000, RZ, 0xc0, !PT ;  /* 0xffff0000392a7812 */ /* 0x000fe200078ec0ff */
[----:B------:R-:W-:Y:S01]  /*6fa0*/  FFMA R6, R41, R45, R6 ;  /* 0x0000002d29067223 */ /* 0x000fe20000000006 */
[----:B------:R-:W-:Y:S01]  /*6fb0*/  SHF.L.U32 R45, R57, 0x10, RZ ;  /* 0x00000010392d7819 */ /* 0x000fe200000006ff */
[----:B------:R-:W-:Y:S01]  /*6fc0*/  FFMA R11, R41, R40, R11 ;  /* 0x00000028290b7223 */ /* 0x000fe2000000000b */
[----:B------:R-:W-:Y:S01]  /*6fd0*/  LOP3.LUT R40, R56, 0xffff0000, RZ, 0xc0, !PT ;  /* 0xffff000038287812 */ /* 0x000fe200078ec0ff */
[C---:B------:R-:W-:Y:S01]  /*6fe0*/  FMUL R8, R38.reuse, R12 ;  /* 0x0000000c26087220 */ /* 0x040fe20000400000 */
[----:B------:R-:W-:Y:S01]  /*6ff0*/  F2FP.BF16.F32.PACK_AB R54, R5, R4 ;  /* 0x000000040536723e */ /* 0x000fe200000010ff */
[C---:B------:R-:W-:Y:S01]  /*7000*/  FMUL R9, R38.reuse, R13 ;  /* 0x0000000d26097220 */ /* 0x040fe20000400000 */
[----:B------:R-:W-:Y:S01]  /*7010*/  F2FP.BF16.F32.PACK_AB R55, R11, R6 ;  /* 0x000000060b37723e */ /* 0x000fe200000010ff */
[C---:B------:R-:W-:Y:S01]  /*7020*/  FMUL R10, R38.reuse, R14 ;  /* 0x0000000e260a7220 */ /* 0x040fe20000400000 */
[----:B------:R-:W-:Y:S01]  /*7030*/  FMUL R15, R38, R15 ;  /* 0x0000000f260f7220 */ /* 0x000fe20000400000 */
[----:B------:R-:W-:Y:S01]  /*7040*/  FFMA R8, R41, R43, R8 ;  /* 0x0000002b29087223 */ /* 0x000fe20000000008 */
[----:B------:R-:W-:Y:S01]  /*7050*/  SHF.L.U32 R43, R59, 0x10, RZ ;  /* 0x000000103b2b7819 */ /* 0x000fe200000006ff */
[C---:B------:R-:W-:Y:S01]  /*7060*/  FFMA R9, R41.reuse, R40, R9 ;  /* 0x0000002829097223 */ /* 0x040fe20000000009 */
[C---:B------:R-:W-:Y:S01]  /*7070*/  SHF.L.U32 R40, R58.reuse, 0x10, RZ ;  /* 0x000000103a287819 */ /* 0x040fe200000006ff */
        /* <DEDUP_REMOVED lines=8> */
[----:B------:R-:W-:Y:S01]  /*7100*/  FMUL R14, R38, R18 ;  /* 0x00000012260e7220 */ /* 0x000fe20000400000 */
[----:B------:R-:W-:Y:S01]  /*7110*/  FFMA R12, R41, R40, R12 ;  /* 0x00000028290c7223 */ /* 0x000fe2000000000c */
[----:B------:R-:W-:Y:S01]  /*7120*/  LOP3.LUT R40, R59, 0xffff0000, RZ, 0xc0, !PT ;  /* 0xffff00003b287812 */ /* 0x000fe200078ec0ff */
[C---:B------:R-:W-:Y:S01]  /*7130*/  FFMA R13, R41.reuse, R42, R13 ;  /* 0x0000002a290d7223 */ /* 0x040fe2000000000d */
[----:B------:R-:W-:Y:S01]  /*7140*/  LOP3.LUT R42, R64, 0xffff0000, RZ, 0xc0, !PT ;  /* 0xffff0000402a7812 */ /* 0x000fe200078ec0ff */
[----:B------:R-:W-:Y:S01]  /*7150*/  FMUL R19, R38, R19 ;  /* 0x0000001326137220 */ /* 0x000fe20000400000 */
[----:B------:R-:W-:Y:S01]  /*7160*/  FFMA R14, R41, R43, R14 ;  /* 0x0000002b290e7223 */ /* 0x000fe2000000000e */
[----:B------:R-:W-:Y:S01]  /*7170*/  SHF.L.U32 R43, R64, 0x10, RZ ;  /* 0x00000010402b7819 */ /* 0x000fe200000006ff */
[----:B------:R1:W-:Y:S01]  /*7180*/  STS.128 [R96], R52 ;  /* 0x0000003460007388 */ /* 0x0003e20000000c00 */
[----:B------:R-:W-:Y:S01]  /*7190*/  F2FP.BF16.F32.PACK_AB R70, R13, R12 ;  /* 0x0000000c0d46723e */ /* 0x000fe200000010ff */
[C---:B------:R-:W-:Y:S01]  /*71a0*/  FMUL R16, R38.reuse, R20 ;  /* 0x0000001426107220 */ /* 0x040fe20000400000 */
        /* <DEDUP_REMOVED lines=8> */
[C---:B------:R-:W-:Y:S01]  /*7230*/  FFMA R17, R41.reuse, R42, R17 ;  /* 0x0000002a29117223 */ /* 0x040fe20000000011 */
[----:B------:R-:W-:Y:S01]  /*7240*/  FFMA R18, R41, R45, R18 ;  /* 0x0000002d29127223 */ /* 0x000fe20000000012 */
[----:B------:R1:W-:Y:S01]  /*7250*/  STS.128 [R95+0x10], R68 ;  /* 0x000010445f007388 */ /* 0x0003e20000000c00 */
[----:B------:R-:W-:Y:S01]  /*7260*/  SHF.L.U32 R45, R67, 0x10, RZ ;  /* 0x00000010432d7819 */ /* 0x000fe200000006ff */
[----:B------:R-:W-:Y:S01]  /*7270*/  FFMA R23, R41, R40, R23 ;  /* 0x0000002829177223 */ /* 0x000fe20000000017 */
[----:B------:R-:W-:Y:S01]  /*7280*/  LOP3.LUT R40, R66, 0xffff0000, RZ, 0xc0, !PT ;  /* 0xffff000042287812 */ /* 0x000fe200078ec0ff */
[C---:B------:R-:W-:Y:S01]  /*7290*/  FMUL R20, R38.reuse, R24 ;  /* 0x0000001826147220 */ /* 0x040fe20000400000 */
[----:B------:R-:W-:Y:S01]  /*72a0*/  LOP3.LUT R42, R67, 0xffff0000, RZ, 0xc0, !PT ;  /* 0xffff0000432a7812 */ /* 0x000fe200078ec0ff */
[C---:B------:R-:W-:Y:S01]  /*72b0*/  FMUL R21, R38.reuse, R25 ;  /* 0x0000001926157220 */ /* 0x040fe20000400000 */
[----:B------:R-:W-:Y:S01]  /*72c0*/  F2FP.BF16.F32.PACK_AB R104, R17, R16 ;  /* 0x000000101168723e */ /* 0x000fe200000010ff */
[C---:B------:R-:W-:Y:S01]  /*72d0*/  FMUL R22, R38.reuse, R26 ;  /* 0x0000001a26167220 */ /* 0x040fe20000400000 */
[----:B------:R-:W-:Y:S01]  /*72e0*/  FMUL R27, R38, R27 ;  /* 0x0000001b261b7220 */ /* 0x000fe20000400000 */
[C---:B------:R-:W-:Y:S01]  /*72f0*/  FFMA R20, R41.reuse, R43, R20 ;  /* 0x0000002b29147223 */ /* 0x040fe20000000014 */
[C---:B------:R-:W-:Y:S01]  /*7300*/  FFMA R21, R41.reuse, R40, R21 ;  /* 0x0000002829157223 */ /* 0x040fe20000000015 */
[C---:B------:R-:W-:Y:S01]  /*7310*/  FFMA R22, R41.reuse, R45, R22 ;  /* 0x0000002d29167223 */ /* 0x040fe20000000016 */
[----:B------:R-:W-:Y:S01]  /*7320*/  FFMA R27, R41, R42, R27 ;  /* 0x0000002a291b7223 */ /* 0x000fe2000000001b */
[----:B------:R-:W-:Y:S01]  /*7330*/  SHF.L.U32 R40, R72, 0x10, RZ ;  /* 0x0000001048287819 */ /* 0x000fe200000006ff */
[----:B------:R-:W-:Y:S01]  /*7340*/  FMUL R24, R38, R28 ;  /* 0x0000001c26187220 */ /* 0x000fe20000400000 */
[----:B------:R-:W-:Y:S01]  /*7350*/  LOP3.LUT R42, R72, 0xffff0000, RZ, 0xc0, !PT ;  /* 0xffff0000482a7812 */ /* 0x000fe200078ec0ff */
[C---:B------:R-:W-:Y:S01]  /*7360*/  FMUL R25, R38.reuse, R29 ;  /* 0x0000001d26197220 */ /* 0x040fe20000400000 */
[----:B------:R-:W-:Y:S01]  /*7370*/  SHF.L.U32 R43, R73, 0x10, RZ ;  /* 0x00000010492b7819 */ /* 0x000fe200000006ff */
[C---:B------:R-:W-:Y:S01]  /*7380*/  FMUL R26, R38.reuse, R30 ;  /* 0x0000001e261a7220 */ /* 0x040fe20000400000 */
[C---:B------:R-:W-:Y:S01]  /*7390*/  FFMA R24, R41.reuse, R40, R24 ;  /* 0x0000002829187223 */ /* 0x040fe20000000018 */
[----:B------:R-:W-:Y:S01]  /*73a0*/  FFMA R25, R41, R42, R25 ;  /* 0x0000002a29197223 */ /* 0x000fe20000000019 */
[----:B------:R-:W-:Y:S01]  /*73b0*/  LOP3.LUT R40, R73, 0xffff0000, RZ, 0xc0, !PT ;  /* 0xffff000049287812 */ /* 0x000fe200078ec0ff */
[----:B------:R-:W-:Y:S01]  /*73c0*/  FFMA R26, R41, R43, R26 ;  /* 0x0000002b291a7223 */ /* 0x000fe2000000001a */
[----:B------:R-:W-:Y:S01]  /*73d0*/  FMUL R31, R38, R31 ;  /* 0x0000001f261f7220 */ /* 0x000fe20000400000 */
[----:B------:R-:W-:Y:S01]  /*73e0*/  SHF.L.U32 R43, R74, 0x10, RZ ;  /* 0x000000104a2b7819 */ /* 0x000fe200000006ff */
[----:B------:R-:W-:Y:S01]  /*73f0*/  FMUL R28, R38, R32 ;  /* 0x00000020261c7220 */ /* 0x000fe20000400000 */
[----:B------:R-:W-:Y:S01]  /*7400*/  LOP3.LUT R42, R74, 0xffff0000, RZ, 0xc0, !PT ;  /* 0xffff00004a2a7812 */ /* 0x000fe200078ec0ff */
[C---:B------:R-:W-:Y:S01]  /*7410*/  FMUL R29, R38.reuse, R33 ;  /* 0x00000021261d7220 */ /* 0x040fe20000400000 */
[----:B------:R-:W-:Y:S01]  /*7420*/  SHF.L.U32 R45, R75, 0x10, RZ ;  /* 0x000000104b2d7819 */ /* 0x000fe200000006ff */
[C---:B------:R-:W-:Y:S01]  /*7430*/  FMUL R30, R38.reuse, R34 ;  /* 0x00000022261e7220 */ /* 0x040fe20000400000 */
[----:B------:R-:W-:Y:S01]  /*7440*/  FFMA R31, R41, R40, R31 ;  /* 0x00000028291f7223 */ /* 0x000fe2000000001f */
[----:B------:R-:W-:Y:S01]  /*7450*/  FMUL R35, R38, R35 ;  /* 0x0000002326237220 */ /* 0x000fe20000400000 */
[----:B------:R-:W-:Y:S01]  /*7460*/  F2FP.BF16.F32.PACK_AB R105, R23, R18 ;  /* 0x000000121769723e */ /* 0x000fe200000010ff */
[----:B------:R-:W-:Y:S01]  /*7470*/  FFMA R28, R41, R43, R28 ;  /* 0x0000002b291c7223 */ /* 0x000fe2000000001c */
[----:B------:R-:W-:Y:S01]  /*7480*/  F2FP.BF16.F32.PACK_AB R106, R21, R20 ;  /* 0x00000014156a723e */ /* 0x000fe200000010ff */
[----:B------:R-:W-:Y:S01]  /*7490*/  FFMA R29, R41, R42, R29 ;  /* 0x0000002a291d7223 */ /* 0x000fe2000000001d */
[----:B------:R-:W-:Y:S01]  /*74a0*/  F2FP.BF16.F32.PACK_AB R107, R27, R22 ;  /* 0x000000161b6b723e */ /* 0x000fe200000010ff */
[C---:B------:R-:W-:Y:S01]  /*74b0*/  FFMA R30, R41.reuse, R45, R30 ;  /* 0x0000002d291e7223 */ /* 0x040fe2000000001e */
[----:B------:R-:W-:Y:S01]  /*74c0*/  FFMA R35, R41, R44, R35 ;  /* 0x0000002c29237223 */ /* 0x000fe20000000023 */
[----:B------:R-:W-:Y:S02]  /*74d0*/  F2FP.BF16.F32.PACK_AB R108, R25, R24 ;  /* 0x00000018196c723e */ /* 0x000fe400000010ff */
[----:B------:R1:W-:Y:S01]  /*74e0*/  STS.128 [R94+0x20], R104 ;  /* 0x000020685e007388 */ /* 0x0003e20000000c00 */
[----:B------:R-:W-:Y:S02]  /*74f0*/  F2FP.BF16.F32.PACK_AB R109, R31, R26 ;  /* 0x0000001a1f6d723e */ /* 0x000fe400000010ff */
[----:B------:R-:W-:Y:S02]  /*7500*/  F2FP.BF16.F32.PACK_AB R110, R29, R28 ;  /* 0x0000001c1d6e723e */ /* 0x000fe400000010ff */
[----:B------:R-:W-:Y:S05]  /*7510*/  F2FP.BF16.F32.PACK_AB R111, R35, R30 ;  /* 0x0000001e236f723e */ /* 0x000fea00000010ff */
[----:B------:R1:W-:Y:S01]  /*7520*/  STS.128 [R90+0x30], R108 ;  /* 0x0000306c5a007388 */ /* 0x0003e20000000c00 */
[----:B------:R-:W-:Y:S01]  /*7530*/  @!PT LDS RZ, [RZ] ;  /* 0x00000000fffff984 */ /* 0x000fe20000000800 */
[----:B------:R-:W-:Y:S01]  /*7540*/  @!PT LDS RZ, [RZ] ;  /* 0x00000000fffff984 */ /* 0x000fe20000000800 */
[----:B------:R-:W-:Y:S01]  /*7550*/  @!PT LDS RZ, [RZ] ;  /* 0x00000000fffff984 */ /* 0x000fe20000000800 */
[----:B------:R-:W-:Y:S01]  /*7560*/  @!PT LDS RZ, [RZ] ;  /* 0x00000000fffff984 */ /* 0x000fe20000000800 */
[----:B------:R3:W-:Y:S07]  /*7570*/  MEMBAR.ALL.CTA ;  /* 0x0000000000007992 */ /* 0x0007ee0000008000 */
[----:B---3--:R-:W3:Y:S02]  /*7580*/  FENCE.VIEW.ASYNC.S ;  /* 0x00000000000073c6 */ /* 0x008ee40000000000 */
[----:B---3--:R-:W-:Y:S06]  /*7590*/  BAR.SYNC.DEFER_BLOCKING 0x1, 0x80 ;  /* 0x0042000000007b1d */ /* 0x008fec0000010000 */
[----:B------:R-:W-:Y:S05]  /*75a0*/  @P0 BRA `(.L_x_121) ;  /* 0x0000000000280947 */ /* 0x000fea0003800000 */
[----:B------:R-:W3:Y:S01]  /*75b0*/  LDCU.64 UR6, c[0x0][0x348] ;  /* 0x00006900ff0677ac */ /* 0x000ee20008000a00 */
[----:B------:R-:W-:Y:S01]  /*75c0*/  UIADD3 UR4, UPT, UPT, UR44, 0x200, URZ ;  /* 0x000002002c047890 */ /* 0x000fe2000fffe0ff */
[----:B------:R-:W-:Y:S05]  /*75d0*/  UMOV UR51, UR36 ;  /* 0x0000002400337c82 */ /* 0x000fea0008000000 */
[----:B------:R-:W-:Y:S04]  /*75e0*/  MOV R87, UR4 ;  /* 0x0000000400577c02 */ /* 0x000fe80008000f00 */
[----:B------:R-:W-:Y:S01]  /*75f0*/  R2UR UR48, R87 ;  /* 0x00000000573072ca */ /* 0x000fe200000e0000 */
[----:B---3--:R-:W-:Y:S04]  /*7600*/  UIADD3 UR4, UP0, UPT, UR6, 0x680, URZ ;  /* 0x0000068006047890 */ /* 0x008fe8000ff1e0ff */
[----:B------:R-:W-:Y:S09]  /*7610*/  UIADD3.X UR5, UPT, UPT, URZ, UR7, URZ, UP0, !UPT ;  /* 0x00000007ff057290 */ /* 0x000ff200087fe4ff */
[----:B------:R3:W-:Y:S01]  /*7620*/  UTMASTG.3D [UR48], [UR4] ;  /* 0x00000030040073b5 */ /* 0x0007e20008010000 */
[----:B------:R0:W-:Y:S01]  /*7630*/  UTMACMDFLUSH ;  /* 0x00000000000079b7 */ /* 0x0001e20000000000 */
[----:B---3--:R-:W-:Y:S04]  /*7640*/  DEPBAR.LE SB0, 0x1 ;  /* 0x000080400000791a */ /* 0x008fe80000000000 */
.L_x_121:
[----:B------:R-:W-:Y:S05]  /*7650*/  BSYNC.RECONVERGENT B0 ;  /* 0x0000000000007941 */ /* 0x000fea0003800200 */
.L_x_120:
[----:B------:R-:W-:Y:S01]  /*7660*/  BAR.SYNC.DEFER_BLOCKING 0x1, 0x80 ;  /* 0x0042000000007b1d */ /* 0x000fe20000010000 */
[----:B------:R-:W-:Y:S01]  /*7670*/  ISETP.NE.AND P1, PT, R99, RZ, PT ;  /* 0x000000ff6300720c */ /* 0x000fe20003f25270 */
[----:B------:R-:W-:Y:S01]  /*7680*/  UISETP.NE.AND UP0, UPT, UR47, URZ, UPT ;  /* 0x000000ff2f00728c */ /* 0x000fe2000bf05270 */
[----:B------:R-:W-:Y:S11]  /*7690*/  LEA R3, R47, UR44, 0x3 ;  /* 0x0000002c2f037c11 */ /* 0x000ff6000f8e18ff */
[----:B------:R-:W-:Y:S01]  /*76a0*/  @P1 SHF.L.U32 R2, R93, 0x1f, RZ ;  /* 0x0000001f5d021819 */ /* 0x000fe200000006ff */
[----:B------:R-:W-:Y:S06]  /*76b0*/  BRA.U !UP0, `(.L_x_122) ;  /* 0x0000000108247547 */ /* 0x000fec000b800000 */
[----:B------:R-:W-:Y:S01]  /*76c0*/  IMAD.U32 R5, RZ, RZ, UR46 ;  /* 0x0000002eff057e24 */ /* 0x000fe2000f8e00ff */
[----:B------:R-:W-:Y:S01]  /*76d0*/  MOV R0, UR52 ;  /* 0x0000003400007c02 */ /* 0x000fe20008000f00 */
[----:B------:R-:W-:Y:S03]  /*76e0*/  UIADD3 UR4, UPT, UPT, UR46, 0x1, URZ ;  /* 0x000000012e047890 */ /* 0x000fe6000fffe0ff */
[----:B------:R-:W-:Y:S01]  /*76f0*/  @P1 LEA R5, R5, UR44, 0x3 ;  /* 0x0000002c05051c11 */ /* 0x000fe2000f8e18ff */
[----:B------:R-:W-:Y:S04]  /*7700*/  UISETP.NE.AND UP0, UPT, UR4, 0x4, UPT ;  /* 0x000000040400788c */ /* 0x000fe8000bf05270 */
[----:B------:R-:W-:Y:S01]  /*7710*/  @P1 VIADD R5, R5, 0x60 ;  /* 0x0000006005051836 */ /* 0x000fe20000000000 */
[----:B------:R-:W-:Y:S04]  /*7720*/  USEL UR46, UR4, URZ, UP0 ;  /* 0x000000ff042e7287 */ /* 0x000fe80008000000 */
[----:B------:R-:W-:Y:S04]  /*7730*/  @P1 PRMT R0, R0, 0x654, R5 ;  /* 0x0000065400001816 */ /* 0x000fe80000000005 */
[----:B------:R3:W-:Y:S04]  /*7740*/  @P1 SYNCS.ARRIVE.TRANS64.RED.A1T0 RZ, [R0+URZ], RZ ;  /* 0x000000ff00ff19a7 */ /* 0x0007e800081004ff */
.L_x_122:
[----:B------:R-:W4:Y:S01]  /*7750*/  @P1 SYNCS.PHASECHK.TRANS64.TRYWAIT P0, [R3+URZ+0x40], R2 ;  /* 0x00004002030015a7 */ /* 0x000f2200080011ff */
[----:B------:R-:W-:Y:S01]  /*7760*/  BSSY B1, `(.L_x_123) ;  /* 0x0000016000017945 */ /* 0x000fe20003800000 */
[----:B----4-:R-:W-:Y:S03]  /*7770*/  @P1 SEL R46, RZ, 0x1, !P0 ;  /* 0x00000001ff2e1807 */ /* 0x010fe60004000000 */
[----:B------:R-:W-:Y:S05]  /*7780*/  @!P1 BRA `(.L_x_124) ;  /* 0x00000000004c9947 */ /* 0x000fea0003800000 */
[----:B------:R-:W-:Y:S01]  /*7790*/  ISETP.NE.AND P0, PT, R46, RZ, PT ;  /* 0x000000ff2e00720c */ /* 0x000fe20003f05270 */
[----:B------:R-:W-:Y:S01]  /*77a0*/  BSSY B0, `(.L_x_125) ;  /* 0x000000b000007945 */ /* 0x000fe20003800000 */
[----:B------:R-:W-:Y:S11]  /*77b0*/  ISETP.NE.AND P1, PT, R60, RZ, PT ;  /* 0x000000ff3c00720c */ /* 0x000ff60003f25270 */
[----:B------:R-:W-:Y:S02]  /*77c0*/  @!UPT UIADD3 URZ, UPT, UPT, URZ, URZ, URZ ;  /* 0x000000fffffff290 */ /* 0x000fe4000fffe0ff */
[C---:B------:R-:W-:Y:S01]  /*77d0*/  @P1 IMAD R6, R47.reuse, 0x2000, R96 ;  /* 0x000020002f061824 */ /* 0x040fe200078e0260 */
[C---:B------:R-:W-:Y:S01]  /*77e0*/  @P1 LEA R4, R47.reuse, R94, 0xd ;  /* 0x0000005e2f041211 */ /* 0x040fe200078e68ff */
[C---:B------:R-:W-:Y:S02]  /*77f0*/  @P1 IMAD R5, R47.reuse, 0x2000, R95 ;  /* 0x000020002f051824 */ /* 0x040fe400078e025f */
[----:B------:R-:W-:Y:S01]  /*7800*/  @P1 IMAD R2, R47, 0x2000, R90 ;  /* 0x000020002f021824 */ /* 0x000fe200078e025a */
[----:B------:R-:W-:Y:S06]  /*7810*/  @P0 BRA `(.L_x_126) ;  /* 0x00000000000c0947 */ /* 0x000fec0003800000 */
[----:B---3--:R-:W-:Y:S04]  /*7820*/  SHF.L.U32 R0, R93, 0x1f, RZ ;  /* 0x0000001f5d007819 */ /* 0x008fe800000006ff */
[----:B------:R-:W3:Y:S02]  /*7830*/  SYNCS.PHASECHK.TRANS64.TRYWAIT P0, [R3+URZ+0x40], R0 ;  /* 0x00004000030075a7 */ /* 0x000ee400080011ff */
[----:B---3--:R-:W-:Y:S05]  /*7840*/  @!P0 BRA `(.L_x_127) ;  /* 0x0000003000cc8947 */ /* 0x008fea0003800000 */
.L_x_126:
[----:B------:R-:W-:Y:S05]  /*7850*/  BSYNC B0 ;  /* 0x0000000000007941 */ /* 0x000fea0003800000 */
.L_x_125:
[----:B------:R-:W-:Y:S02]  /*7860*/  ISETP.NE.AND P0, PT, R60, RZ, PT ;  /* 0x000000ff3c00720c */ /* 0x000fe40003f05270 */
[----:B------:R-:W-:Y:S11]  /*7870*/  IADD3 R47, PT, PT, R47, 0x1, RZ ;  /* 0x000000012f2f7810 */ /* 0x000ff60007ffe0ff */
[----:B------:R4:W1:Y:S04]  /*7880*/  @P0 LDS.128 R48, [R6] ;  /* 0x0000000006300984 */ /* 0x0008680000000c00 */
[----:B------:R4:W1:Y:S04]  /*7890*/  @P0 LDS.128 R56, [R5+0x10] ;  /* 0x0000100005380984 */ /* 0x0008680000000c00 */
[----:B------:R4:W1:Y:S04]  /*78a0*/  @P0 LDS.128 R64, [R4+0x20] ;  /* 0x0000200004400984 */ /* 0x0008680000000c00 */
[----:B------:R4:W1:Y:S02]  /*78b0*/  @P0 LDS.128 R72, [R2+0x30] ;  /* 0x0000300002480984 */ /* 0x0008640000000c00 */
.L_x_124:
[----:B------:R-:W-:Y:S05]  /*78c0*/  BSYNC B1 ;  /* 0x0000000000017941 */ /* 0x000fea0003800000 */
.L_x_123:
[----:B---3--:R-:W-:Y:S05]  /*78d0*/  VIADD R0, R39, 0x20 ;  /* 0x0000002027007836 */ /* 0x008fea0000000000 */
[----:B------:R-:W-:Y:S04]  /*78e0*/  SHF.R.U32.HI R0, RZ, 0x15, R0 ;  /* 0x00000015ff007819 */ /* 0x000fe80000011600 */
[----:B------:R-:W-:Y:S11]  /*78f0*/  LOP3.LUT P0, RZ, R0, 0x3, R85, 0x48, !PT ;  /* 0x0000000300ff7812 */ /* 0x000ff60007804855 */
[----:B------:R-:W-:Y:S02]  /*7900*/  @!UPT UIADD3 URZ, UPT, UPT, URZ, URZ, URZ ;  /* 0x000000fffffff290 */ /* 0x000fe4000fffe0ff */
[----:B------:R-:W-:Y:S05]  /*7910*/  @!P0 BRA `(.L_x_128) ;  /* 0x0000000000408947 */ /* 0x000fea0003800000 */
[----:B------:R-:W3:Y:S01]  /*7920*/  LDCU.64 UR8, c[0x4][0x70] ;  /* 0x01000e00ff0877ac */ /* 0x000ee20008000a00 */
[----:B------:R-:W-:Y:S01]  /*7930*/  MOV R3, 0x0 ;  /* 0x0000000000037802 */ /* 0x000fe20000000f00 */
[----:B------:R-:W-:Y:S02]  /*7940*/  HFMA2 R12, -RZ, RZ, 0, 5.9604644775390625e-08 ;  /* 0x00000001ff0c7431 */ /* 0x000fe400000001ff */
[----:B------:R-:W-:Y:S02]  /*7950*/  IMAD.MOV.U32 R8, RZ, RZ, 0x192 ;  /* 0x00000192ff087424 */ /* 0x000fe400078e00ff */
[----:B------:R-:W-:Y:S01]  /*7960*/  IMAD.MOV.U32 R13, RZ, RZ, RZ ;  /* 0x000000ffff0d7224 */ /* 0x000fe200078e00ff */
[----:B------:R-:W5:Y:S01]  /*7970*/  LDCU.64 UR6, c[0x4][0x78] ;  /* 0x01000f00ff0677ac */ /* 0x000f620008000a00 */
[----:B----4-:R-:W4:Y:S01]  /*7980*/  LDC.64 R2, c[0x4][R3] ;  /* 0x0100000003027b82 */ /* 0x010f220000000a00 */
[----:B------:R-:W2:Y:S01]  /*7990*/  LDCU.64 UR4, c[0x4][0x10] ;  /* 0x01000200ff0477ac */ /* 0x000ea20008000a00 */
[----:B---3--:R-:W-:Y:S01]  /*79a0*/  MOV R5, UR9 ;  /* 0x0000000900057c02 */ /* 0x008fe20008000f00 */
[----:B------:R-:W-:Y:S01]  /*79b0*/  IMAD.U32 R4, RZ, RZ, UR8 ;  /* 0x00000008ff047e24 */ /* 0x000fe2000f8e00ff */
[----:B-----5:R-:W-:Y:S01]  /*79c0*/  MOV R7, UR7 ;  /* 0x0000000700077c02 */ /* 0x020fe20008000f00 */
[----:B------:R-:W-:Y:S01]  /*79d0*/  IMAD.U32 R6, RZ, RZ, UR6 ;  /* 0x00000006ff067e24 */ /* 0x000fe2000f8e00ff */
[----:B--2---:R-:W-:Y:S01]  /*79e0*/  MOV R11, UR5 ;  /* 0x00000005000b7c02 */ /* 0x004fe20008000f00 */
[----:B------:R-:W-:Y:S02]  /*79f0*/  IMAD.U32 R10, RZ, RZ, UR4 ;  /* 0x00000004ff0a7e24 */ /* 0x000fe4000f8e00ff */
[----:B------:R-:W-:Y:S07]  /*7a00*/  LEPC R20, `(.L_x_128) ;  /* 0x000000001014794e */ /* 0x000fee0000000000 */
[----:B-1--4-:R-:W-:Y:S05]  /*7a10*/  CALL.ABS.NOINC R2 ;  /* 0x0000000002007343 */ /* 0x012fea0003c00000 */
.L_x_128:
[C---:B-1----:R-:W-:Y:S01]  /*7a20*/  SHF.L.U32 R40, R48.reuse, 0x10, RZ ;  /* 0x0000001030287819 */ /* 0x042fe200000006ff */
[----:B------:R-:W-:Y:S05]  /*7a30*/  WARPSYNC.ALL ;  /* 0x0000000000007948 */ /* 0x000fea0003800000 */
[----:B------:R-:W-:Y:S01]  /*7a40*/  R2UR UR4, R39 ;  /* 0x00000000270472ca */ /* 0x000fe200000e0000 */
[----:B------:R-:W-:Y:S01]  /*7a50*/  BSSY.RECONVERGENT B0, `(.L_x_129) ;  /* 0x0000090000007945 */ /* 0x000fe20003800200 */
[----:B------:R-:W-:Y:S02]  /*7a60*/  LOP3.LUT R43, R48, 0xffff0000, RZ, 0xc0, !PT ;  /* 0xffff0000302b7812 */ /* 0x000fe400078ec0ff */
[----:B------:R-:W-:Y:S02]  /*7a70*/  LOP3.LUT R42, R49, 0xffff0000, RZ, 0xc0, !PT ;  /* 0xffff0000312a7812 */ /* 0x000fe400078ec0ff */
[----:B------:R-:W-:Y:S02]  /*7a80*/  SHF.L.U32 R45, R51, 0x10, RZ ;  /* 0x00000010332d7819 */ /* 0x000fe400000006ff */
[----:B------:R-:W-:Y:S02]  /*7a90*/  ISETP.NE.AND P6, PT, R99, RZ, PT ;  /* 0x000000ff6300720c */ /* 0x000fe40003fc5270 */
[----:B------:R-:W-:Y:S02]  /*7aa0*/  MOV R52, UR46 ;  /* 0x0000002e00347c02 */ /* 0x000fe40008000f00 */
[----:B------:R-:W-:Y:S01]  /*7ab0*/  MOV R61, UR52 ;  /* 0x00000034003d7c02 */ /* 0x000fe20008000f00 */
[----:B----4-:R-:W1:Y:S01]  /*7ac0*/  LDTM.x32 R4, tmem[UR4+0x20] ;  /* 0x00002004000479ee */ /* 0x010e6200082c0000 */
[----:B------:R-:W-:Y:S02]  /*7ad0*/  LOP3.LUT R44, R75, 0xffff0000, RZ, 0xc0, !PT ;  /* 0xffff00004b2c7812 */ /* 0x000fe400078ec0ff */
[----:B------:R-:W-:Y:S02]  /*7ae0*/  ISETP.NE.AND P0, PT, R98, RZ, PT ;  /* 0x000000ff6200720c */ /* 0x000fe40003f05270 */
[----:B------:R-:W-:Y:S03]  /*7af0*/  LEA R62, R47, UR44, 0x3 ;  /* 0x0000002c2f3e7c11 */ /* 0x000fe6000f8e18ff */
[----:B------:R-:W-:Y:S02]  /*7b00*/  @P6 LEA R52, R52, UR44, 0x3 ;  /* 0x0000002c34346c11 */ /* 0x000fe4000f8e18ff */
[----:B------:R-:W-:Y:S02]  /*7b10*/  @P6 SHF.L.U32 R63, R93, 0x1f, RZ ;  /* 0x0000001f5d3f6819 */ /* 0x000fe400000006ff */
[----:B------:R-:W-:Y:S04]  /*7b20*/  @P6 IADD3 R52, PT, PT, R52, 0x60, RZ ;  /* 0x0000006034346810 */ /* 0x000fe80007ffe0ff */
[----:B------:R-:W-:Y:S01]  /*7b30*/  @P6 PRMT R61, R61, 0x654, R52 ;  /* 0x000006543d3d6816 */ /* 0x000fe20000000034 */
[C---:B-1----:R-:W-:Y:S01]  /*7b40*/  FMUL R0, R38.reuse, R4 ;  /* 0x0000000426007220 */ /* 0x042fe20000400000 */
[C---:B------:R-:W-:Y:S01]  /*7b50*/  FMUL R2, R38.reuse, R5 ;  /* 0x0000000526027220 */ /* 0x040fe20000400000 */
[C---:B------:R-:W-:Y:S01]  /*7b60*/  FMUL R3, R38.reuse, R6 ;  /* 0x0000000626037220 */ /* 0x040fe20000400000 */
[----:B------:R-:W-:Y:S01]  /*7b70*/  FMUL R7, R38, R7 ;  /* 0x0000000726077220 */ /* 0x000fe20000400000 */
[----:B------:R-:W-:Y:S01]  /*7b80*/  FFMA R0, R41, R40, R0 ;  /* 0x0000002829007223 */ /* 0x000fe20000000000 */
[----:B------:R-:W-:Y:S01]  /*7b90*/  SHF.L.U32 R40, R49, 0x10, RZ ;  /* 0x0000001031287819 */ /* 0x000fe200000006ff */
[C---:B------:R-:W-:Y:S01]  /*7ba0*/  FFMA R2, R41.reuse, R43, R2 ;  /* 0x0000002b29027223 */ /* 0x040fe20000000002 */
[----:B------:R-:W-:Y:S01]  /*7bb0*/  SHF.L.U32 R43, R50, 0x10, RZ ;  /* 0x00000010322b7819 */ /* 0x000fe200000006ff */
[C---:B------:R-:W-:Y:S01]  /*7bc0*/  FMUL R4, R38.reuse, R8 ;  /* 0x0000000826047220 */ /* 0x040fe20000400000 */
[----:B------:R-:W-:Y:S01]  /*7bd0*/  FMUL R5, R38, R9 ;  /* 0x0000000926057220 */ /* 0x000fe20000400000 */
[C---:B------:R-:W-:Y:S01]  /*7be0*/  FFMA R3, R41.reuse, R40, R3 ;  /* 0x0000002829037223 */ /* 0x040fe20000000003 */
[----:B------:R-:W-:Y:S01]  /*7bf0*/  LOP3.LUT R40, R50, 0xffff0000, RZ, 0xc0, !PT ;  /* 0xffff000032287812 */ /* 0x000fe200078ec0ff */
[----:B------:R-:W-:Y:S01]  /*7c00*/  FFMA R7, R41, R42, R7 ;  /* 0x0000002a29077223 */ /* 0x000fe20000000007 */
[----:B------:R-:W-:Y:S01]  /*7c10*/  LOP3.LUT R42, R51, 0xffff0000, RZ, 0xc0, !PT ;  /* 0xffff0000332a7812 */ /* 0x000fe200078ec0ff */
[----:B------:R-:W-:Y:S01]  /*7c20*/  FMUL R6, R38, R10 ;  /* 0x0000000a26067220 */ /* 0x000fe20000400000 */
[----:B------:R-:W-:Y:S01]  /*7c30*/  F2FP.BF16.F32.PACK_AB R52, R2, R0 ;  /* 0x000000000234723e */ /* 0x000fe200000010ff */
[----:B------:R-:W-:Y:S01]  /*7c40*/  FMUL R11, R38, R11 ;  /* 0x0000000b260b7220 */ /* 0x000fe20000400000 */
[----:B------:R-:W-:Y:S01]  /*7c50*/  F2FP.BF16.F32.PACK_AB R53, R7, R3 ;  /* 0x000000030735723e */ /* 0x000fe200000010ff */
        /* <DEDUP_REMOVED lines=20> */
[C---:B------:R-:W-:Y:S01]  /*7da0*/  FMUL R12, R38.reuse, R16 ;  /* 0x00000010260c7220 */ /* 0x040fe20000400000 */
        /* <DEDUP_REMOVED lines=13> */
[----:B------:R1:W-:Y:S01]  /*7e80*/  STS.128 [R96+0x2000], R52 ;  /* 0x0020003460007388 */ /* 0x0003e20000000c00 */
[----:B------:R-:W-:Y:S01]  /*7e90*/  F2FP.BF16.F32.PACK_AB R70, R13, R12 ;  /* 0x0000000c0d46723e */ /* 0x000fe200000010ff */
[----:B------:R-:W-:Y:S01]  /*7ea0*/  FFMA R19, R41, R40, R19 ;  /* 0x0000002829137223 */ /* 0x000fe20000000013 */
[----:B------:R-:W-:Y:S01]  /*7eb0*/  LOP3.LUT R40, R64, 0xffff0000, RZ, 0xc0, !PT ;  /* 0xffff000040287812 */ /* 0x000fe200078ec0ff */
[C---:B------:R-:W-:Y:S01]  /*7ec0*/  FMUL R16, R38.reuse, R20 ;  /* 0x0000001426107220 */ /* 0x040fe20000400000 */
[C---:B------:R-:W-:Y:S01]  /*7ed0*/  FMUL R17, R38.reuse, R21 ;  /* 0x0000001526117220 */ /* 0x040fe20000400000 */
[C---:B------:R-:W-:Y:S01]  /*7ee0*/  FMUL R18, R38.reuse, R22 ;  /* 0x0000001626127220 */ /* 0x040fe20000400000 */
[----:B------:R-:W-:Y:S01]  /*7ef0*/  F2FP.BF16.F32.PACK_AB R71, R19, R14 ;  /* 0x0000000e1347723e */ /* 0x000fe200000010ff */
[----:B------:R-:W-:Y:S01]  /*7f00*/  FMUL R23, R38, R23 ;  /* 0x0000001726177220 */ /* 0x000fe20000400000 */
[----:B------:R-:W-:Y:S01]  /*7f10*/  FFMA R16, R41, R43, R16 ;  /* 0x0000002b29107223 */ /* 0x000fe20000000010 */
[----:B------:R-:W-:Y:S01]  /*7f20*/  SHF.L.U32 R43, R67, 0x10, RZ ;  /* 0x00000010432b7819 */ /* 0x000fe200000006ff */
[C---:B------:R-:W-:Y:S01]  /*7f30*/  FFMA R17, R41.reuse, R40, R17 ;  /* 0x0000002829117223 */ /* 0x040fe20000000011 */
[----:B------:R1:W-:Y:S01]  /*7f40*/  STS.128 [R95+0x2010], R68 ;  /* 0x002010445f007388 */ /* 0x0003e20000000c00 */
        /* <DEDUP_REMOVED lines=8> */
[C---:B------:R-:W-:Y:S01]  /*7fd0*/  FMUL R22, R38.reuse, R26 ;  /* 0x0000001a26167220 */ /* 0x040fe20000400000 */
[----:B------:R-:W-:Y:S01]  /*7fe0*/  FFMA R20, R41, R40, R20 ;  /* 0x0000002829147223 */ /* 0x000fe20000000014 */
[----:B------:R-:W-:Y:S01]  /*7ff0*/  LOP3.LUT R40, R67, 0xffff0000, RZ, 0xc0, !PT ;  /* 0xffff000043287812 */ /* 0x000fe200078ec0ff */
[C---:B------:R-:W-:Y:S01]  /*8000*/  FFMA R21, R41.reuse, R42, R21 ;  /* 0x0000002a29157223 */ /* 0x040fe20000000015 */
[C---:B------:R-:W-:Y:S01]  /*8010*/  FFMA R22, R41.reuse, R43, R22 ;  /* 0x0000002b29167223 */ /* 0x040fe20000000016 */
[----:B------:R-:W-:Y:S01]  /*8020*/  FMUL R27, R38, R27 ;  /* 0x0000001b261b7220 */ /* 0x000fe20000400000 */
[----:B------:R-:W-:Y:S01]  /*8030*/  SHF.L.U32 R43, R72, 0x10, RZ ;  /* 0x00000010482b7819 */ /* 0x000fe200000006ff */
[----:B------:R-:W-:Y:S01]  /*8040*/  FMUL R24, R38, R28 ;  /* 0x0000001c26187220 */ /* 0x000fe20000400000 */
[----:B------:R-:W-:Y:S01]  /*8050*/  LOP3.LUT R42, R72, 0xffff0000, RZ, 0xc0, !PT ;  /* 0xffff0000482a7812 */ /* 0x000fe200078ec0ff */
[C---:B------:R-:W-:Y:S01]  /*8060*/  FMUL R25, R38.reuse, R29 ;  /* 0x0000001d26197220 */ /* 0x040fe20000400000 */
[C---:B------:R-:W-:Y:S01]  /*8070*/  FMUL R26, R38.reuse, R30 ;  /* 0x0000001e261a7220 */ /* 0x040fe20000400000 */
[C---:B------:R-:W-:Y:S01]  /*8080*/  FFMA R27, R41.reuse, R40, R27 ;  /* 0x00000028291b7223 */ /* 0x040fe2000000001b */
[----:B------:R-:W-:Y:S01]  /*8090*/  FFMA R24, R41, R43, R24 ;  /* 0x0000002b29187223 */ /* 0x000fe20000000018 */
[----:B------:R-:W-:Y:S01]  /*80a0*/  LOP3.LUT R40, R73, 0xffff0000, RZ, 0xc0, !PT ;  /* 0xffff000049287812 */ /* 0x000fe200078ec0ff */
[C---:B------:R-:W-:Y:S01]  /*80b0*/  FFMA R25, R41.reuse, R42, R25 ;  /* 0x0000002a29197223 */ /* 0x040fe20000000019 */
[----:B------:R-:W-:Y:S01]  /*80c0*/  FMUL R31, R38, R31 ;  /* 0x0000001f261f7220 */ /* 0x000fe20000400000 */
[----:B------:R-:W-:Y:S01]  /*80d0*/  SHF.L.U32 R43, R74, 0x10, RZ ;  /* 0x000000104a2b7819 */ /* 0x000fe200000006ff */
[----:B------:R-:W-:Y:S01]  /*80e0*/  FFMA R26, R41, R45, R26 ;  /* 0x0000002d291a7223 */ /* 0x000fe2000000001a */
        /* <DEDUP_REMOVED lines=29> */
[----:B------:R-:W-:Y:S02]  /*82c0*/  UIADD3 UR9, UPT, UPT, UR49, 0x20, URZ ;  /* 0x0000002031097890 */ /* 0x000fe4000fffe0ff */
[----:B------:R-:W-:Y:S01]  /*82d0*/  UIADD3 UR8, UPT, UPT, UR44, 0x2200, URZ ;  /* 0x000022002c087890 */ /* 0x000fe2000fffe0ff */
[----:B------:R-:W-:Y:S01]  /*82e0*/  UMOV UR10, UR50 ;  /* 0x00000032000a7c82 */ /* 0x000fe20008000000 */
[----:B------:R-:W-:Y:S01]  /*82f0*/  UMOV UR11, UR36 ;  /* 0x00000024000b7c82 */ /* 0x000fe20008000000 */
[----:B---3--:R-:W-:Y:S04]  /*8300*/  UIADD3 UR4, UP0, UPT, UR6, 0x680, URZ ;  /* 0x0000068006047890 */ /* 0x008fe8000ff1e0ff */
[----:B------:R-:W-:Y:S09]  /*8310*/  UIADD3.X UR5, UPT, UPT, URZ, UR7, URZ, UP0, !UPT ;  /* 0x00000007ff057290 */ /* 0x000ff200087fe4ff */
[----:B------:R3:W-:Y:S01]  /*8320*/  UTMASTG.3D [UR8], [UR4] ;  /* 0x00000008040073b5 */ /* 0x0007e20008010000 */
[----:B------:R0:W-:Y:S01]  /*8330*/  UTMACMDFLUSH ;  /* 0x00000000000079b7 */ /* 0x0001e20000000000 */
[----:B---3--:R-:W-:Y:S04]  /*8340*/  DEPBAR.LE SB0, 0x1 ;  /* 0x000080400000791a */ /* 0x008fe80000000000 */
.L_x_130:
[----:B------:R-:W-:Y:S05]  /*8350*/  BSYNC.RECONVERGENT B0 ;  /* 0x0000000000007941 */ /* 0x000fea0003800200 */
.L_x_129:
[----:B------:R-:W-:Y:S01]  /*8360*/  BAR.SYNC.DEFER_BLOCKING 0x1, 0x80 ;  /* 0x0042000000007b1d */ /* 0x000fe20000010000 */
[----:B------:R-:W-:Y:S04]  /*8370*/  UIADD3 UR4, UPT, UPT, UR46, 0x1, URZ ;  /* 0x000000012e047890 */ /* 0x000fe8000fffe0ff */
[----:B------:R-:W-:Y:S04]  /*8380*/  UISETP.NE.AND UP0, UPT, UR4, 0x4, UPT ;  /* 0x000000040400788c */ /* 0x000fe8000bf05270 */
[----:B------:R-:W-:Y:S01]  /*8390*/  USEL UR45, UR4, URZ, UP0 ;  /* 0x000000ff042d7287 */ /* 0x000fe20008000000 */
[----:B------:R3:W-:Y:S01]  /*83a0*/  @P6 SYNCS.ARRIVE.TRANS64.RED.A1T0 RZ, [R61+URZ], RZ ;  /* 0x000000ff3dff69a7 */ /* 0x0007e200081004ff */
[----:B------:R-:W-:Y:S01]  /*83b0*/  BSSY B1, `(.L_x_131) ;  /* 0x0000017000017945 */ /* 0x000fe20003800000 */
[----:B------:R-:W4:Y:S02]  /*83c0*/  @P6 SYNCS.PHASECHK.TRANS64.TRYWAIT P0, [R62+URZ+0x40], R63 ;  /* 0x0000403f3e0065a7 */ /* 0x000f2400080011ff */
[----:B----4-:R-:W-:Y:S01]  /*83d0*/  @P6 SEL R46, RZ, 0x1, !P0 ;  /* 0x00000001ff2e6807 */ /* 0x010fe20004000000 */
[----:B---3--:R-:W-:Y:S06]  /*83e0*/  @!P6 BRA `(.L_x_132) ;  /* 0x00000000004ce947 */ /* 0x008fec0003800000 */
        /* <DEDUP_REMOVED lines=9> */
[----:B------:R-:W-:Y:S04]  /*8480*/  SHF.L.U32 R5, R93, 0x1f, RZ ;  /* 0x0000001f5d057819 */ /* 0x000fe800000006ff */
[----:B------:R-:W3:Y:S02]  /*8490*/  SYNCS.PHASECHK.TRANS64.TRYWAIT P0, [R62+URZ+0x40], R5 ;  /* 0x000040053e0075a7 */ /* 0x000ee400080011ff */
[----:B---3--:R-:W-:Y:S05]  /*84a0*/  @!P0 BRA `(.L_x_135) ;  /* 0x0000002400c88947 */ /* 0x008fea0003800000 */
.L_x_134:
[----:B------:R-:W-:Y:S05]  /*84b0*/  BSYNC B0 ;  /* 0x0000000000007941 */ /* 0x000fea0003800000 */
.L_x_133:
[----:B------:R-:W-:Y:S02]  /*84c0*/  ISETP.NE.AND P0, PT, R60, RZ, PT ;  /* 0x000000ff3c00720c */ /* 0x000fe40003f05270 */
[----:B------:R-:W-:Y:S11]  /*84d0*/  IADD3 R47, PT, PT, R47, 0x1, RZ ;  /* 0x000000012f2f7810 */ /* 0x000ff60007ffe0ff */
[----:B------:R4:W1:Y:S04]  /*84e0*/  @P0 LDS.128 R48, [R4] ;  /* 0x0000000004300984 */ /* 0x0008680000000c00 */
[----:B------:R4:W1:Y:S04]  /*84f0*/  @P0 LDS.128 R56, [R3+0x10] ;  /* 0x0000100003380984 */ /* 0x0008680000000c00 */
[----:B------:R4:W1:Y:S04]  /*8500*/  @P0 LDS.128 R64, [R2+0x20] ;  /* 0x0000200002400984 */ /* 0x0008680000000c00 */
[----:B------:R4:W1:Y:S02]  /*8510*/  @P0 LDS.128 R72, [R0+0x30] ;  /* 0x0000300000480984 */ /* 0x0008640000000c00 */
.L_x_132:
[----:B------:R-:W-:Y:S05]  /*8520*/  BSYNC B1 ;  /* 0x0000000000017941 */ /* 0x000fea0003800000 */
.L_x_131:
[----:B----4-:R-:W-:Y:S05]  /*8530*/  VIADD R0, R39, 0x40 ;  /* 0x0000004027007836 */ /* 0x010fea0000000000 */
        /* <DEDUP_REMOVED lines=9> */
[----:B------:R-:W4:Y:S01]  /*85d0*/  LDCU.64 UR6, c[0x4][0x78] ;  /* 0x01000f00ff0677ac */ /* 0x000f220008000a00 */
[----:B------:R-:W1:Y:S01]  /*85e0*/  LDC.64 R2, c[0x4][R3] ;  /* 0x0100000003027b82 */ /* 0x000e620000000a00 */
[----:B------:R-:W5:Y:S01]  /*85f0*/  LDCU.64 UR4, c[0x4][0x10] ;  /* 0x01000200ff0477ac */ /* 0x000f620008000a00 */
[----:B---3--:R-:W-:Y:S01]  /*8600*/  MOV R5, UR9 ;  /* 0x0000000900057c02 */ /* 0x008fe20008000f00 */
[----:B------:R-:W-:Y:S01]  /*8610*/  IMAD.U32 R4, RZ, RZ, UR8 ;  /* 0x00000008ff047e24 */ /* 0x000fe2000f8e00ff */
[----:B----4-:R-:W-:Y:S01]  /*8620*/  MOV R7, UR7 ;  /* 0x0000000700077c02 */ /* 0x010fe20008000f00 */
[----:B------:R-:W-:Y:S01]  /*8630*/  IMAD.U32 R6, RZ, RZ, UR6 ;  /* 0x00000006ff067e24 */ /* 0x000fe2000f8e00ff */
[----:B-----5:R-:W-:Y:S01]  /*8640*/  MOV R11, UR5 ;  /* 0x00000005000b7c02 */ /* 0x020fe20008000f00 */
[----:B------:R-:W-:Y:S02]  /*8650*/  IMAD.U32 R10, RZ, RZ, UR4 ;  /* 0x00000004ff0a7e24 */ /* 0x000fe4000f8e00ff */
[----:B------:R-:W-:Y:S07]  /*8660*/  LEPC R20, `(.L_x_136) ;  /* 0x000000001014794e */ /* 0x000fee0000000000 */
[----:B-12---:R-:W-:Y:S05]  /*8670*/  CALL.ABS.NOINC R2 ;  /* 0x0000000002007343 */ /* 0x006fea0003c00000 */
.L_x_136:
        /* <DEDUP_REMOVED lines=10> */
[----:B---3--:R-:W1:Y:S01]  /*8720*/  LDTM.x32 R4, tmem[UR4+0x40] ;  /* 0x00004004000479ee */ /* 0x008e6200082c0000 */
        /* <DEDUP_REMOVED lines=136> */
.L_x_138:
[----:B------:R-:W-:Y:S05]  /*8fb0*/  BSYNC.RECONVERGENT B0 ;  /* 0x0000000000007941 */ /* 0x000fea0003800200 */
.L_x_137:
        /* <DEDUP_REMOVED lines=21> */
.L_x_142:
[----:B------:R-:W-:Y:S05]  /*9110*/  BSYNC B0 ;  /* 0x0000000000007941 */ /* 0x000fea0003800000 */
.L_x_141:
[----:B------:R-:W-:Y:S11]  /*9120*/  ISETP.NE.AND P0, PT, R60, RZ, PT ;  /* 0x000000ff3c00720c */ /* 0x000ff60003f05270 */
[----:B------:R-:W-:Y:S02]  /*9130*/  @!UPT UIADD3 URZ, UPT, UPT, URZ, URZ, URZ ;  /* 0x000000fffffff290 */ /* 0x000fe4000fffe0ff */
[----:B------:R4:W1:Y:S04]  /*9140*/  @P0 LDS.128 R48, [R3] ;  /* 0x0000000003300984 */ /* 0x0008680000000c00 */
[----:B------:R4:W1:Y:S04]  /*9150*/  @P0 LDS.128 R56, [R2+0x10] ;  /* 0x0000100002380984 */ /* 0x0008680000000c00 */
[----:B------:R4:W1:Y:S04]  /*9160*/  @P0 LDS.128 R64, [R0+0x20] ;  /* 0x0000200000400984 */ /* 0x0008680000000c00 */
[----:B------:R4:W1:Y:S02]  /*9170*/  @P0 LDS.128 R72, [R47+0x30] ;  /* 0x000030002f480984 */ /* 0x0008640000000c00 */
.L_x_140:
[----:B------:R-:W-:Y:S05]  /*9180*/  BSYNC B1 ;  /* 0x0000000000017941 */ /* 0x000fea0003800000 */
.L_x_139:
        /* <DEDUP_REMOVED lines=21> */
.L_x_144:
[----:B------:R-:W-:Y:S01]  /*92e0*/  ISETP.NE.AND P0, PT, R98, RZ, PT ;  /* 0x000000ff6200720c */ /* 0x000fe20003f05270 */
[----:B------:R-:W-:Y:S05]  /*92f0*/  WARPSYNC.ALL ;  /* 0x0000000000007948 */ /* 0x000fea0003800000 */
[----:B------:R-:W-:Y:S01]  /*9300*/  R2UR UR4, R39 ;  /* 0x00000000270472ca */ /* 0x000fe200000e0000 */
[----:B------:R-:W-:Y:S01]  /*9310*/  BSSY.RECONVERGENT B0, `(.L_x_145) ;  /* 0x000008c000007945 */ /* 0x000fe20003800200 */
[C---:B-1----:R-:W-:Y:S02]  /*9320*/  SHF.L.U32 R40, R48.reuse, 0x10, RZ ;  /* 0x0000001030287819 */ /* 0x042fe400000006ff */
[----:B------:R-:W-:Y:S02]  /*9330*/  LOP3.LUT R42, R48, 0xffff0000, RZ, 0xc0, !PT ;  /* 0xffff0000302a7812 */ /* 0x000fe400078ec0ff */
[C---:B------:R-:W-:Y:S02]  /*9340*/  SHF.L.U32 R43, R49.reuse, 0x10, RZ ;  /* 0x00000010312b7819 */ /* 0x040fe400000006ff */
[----:B------:R-:W-:Y:S02]  /*9350*/  LOP3.LUT R44, R49, 0xffff0000, RZ, 0xc0, !PT ;  /* 0xffff0000312c7812 */ /* 0x000fe400078ec0ff */
[C---:B------:R-:W-:Y:S02]  /*9360*/  SHF.L.U32 R45, R50.reuse, 0x10, RZ ;  /* 0x00000010322d7819 */ /* 0x040fe400000006ff */
[----:B------:R-:W-:Y:S01]  /*9370*/  LOP3.LUT R46, R50, 0xffff0000, RZ, 0xc0, !PT ;  /* 0xffff0000322e7812 */ /* 0x000fe200078ec0ff */
[----:B---3--:R-:W1:Y:S01]  /*9380*/  LDTM.x32 R4, tmem[UR4+0x60] ;  /* 0x00006004000479ee */ /* 0x008e6200082c0000 */
[C---:B------:R-:W-:Y:S01]  /*9390*/  SHF.L.U32 R47, R51.reuse, 0x10, RZ ;  /* 0x00000010332f7819 */ /* 0x040fe200000006ff */
[----:B------:R-:W-:Y:S01]  /*93a0*/  NOP ;  /* 0x0000000000007918 */ /* 0x000fe20000000000 */
[----:B------:R-:W-:Y:S02]  /*93b0*/  LOP3.LUT R48, R51, 0xffff0000, RZ, 0xc0, !PT ;  /* 0xffff000033307812 */ /* 0x000fe400078ec0ff */
[C---:B------:R-:W-:Y:S02]  /*93c0*/  SHF.L.U32 R49, R56.reuse, 0x10, RZ ;  /* 0x0000001038317819 */ /* 0x040fe400000006ff */
[----:B------:R-:W-:Y:S02]  /*93d0*/  LOP3.LUT R51, R56, 0xffff0000, RZ, 0xc0, !PT ;  /* 0xffff000038337812 */ /* 0x000fe400078ec0ff */
[C---:B------:R-:W-:Y:S02]  /*93e0*/  SHF.L.U32 R50, R57.reuse, 0x10, RZ ;  /* 0x0000001039327819 */ /* 0x040fe400000006ff */
[----:B------:R-:W-:Y:S02]  /*93f0*/  LOP3.LUT R52, R57, 0xffff0000, RZ, 0xc0, !PT ;  /* 0xffff000039347812 */ /* 0x000fe400078ec0ff */
[C---:B------:R-:W-:Y:S02]  /*9400*/  SHF.L.U32 R53, R58.reuse, 0x10, RZ ;  /* 0x000000103a357819 */ /* 0x040fe400000006ff */
[----:B------:R-:W-:Y:S02]  /*9410*/  LOP3.LUT R54, R58, 0xffff0000, RZ, 0xc0, !PT ;  /* 0xffff00003a367812 */ /* 0x000fe400078ec0ff */
[C---:B------:R-:W-:Y:S02]  /*9420*/  SHF.L.U32 R55, R59.reuse, 0x10, RZ ;  /* 0x000000103b377819 */ /* 0x040fe400000006ff */
[----:B------:R-:W-:Y:S02]  /*9430*/  IADD3 R102, PT, PT, R100, 0xd0, RZ ;  /* 0x000000d064667810 */ /* 0x000fe40007ffe0ff */
[----:B------:R-:W-:Y:S02]  /*9440*/  LOP3.LUT R56, R59, 0xffff0000, RZ, 0xc0, !PT ;  /* 0xffff00003b387812 */ /* 0x000fe400078ec0ff */
[----:B------:R-:W-:Y:S01]  /*9450*/  SHF.L.U32 R57, R64, 0x10, RZ ;  /* 0x0000001040397819 */ /* 0x000fe200000006ff */
[----:B-1----:R-:W-:Y:S01]  /*9460*/  FMUL R4, R38, R4 ;  /* 0x0000000426047220 */ /* 0x002fe20000400000 */
[----:B------:R-:W-:Y:S01]  /*9470*/  LOP3.LUT R58, R64, 0xffff0000, RZ, 0xc0, !PT ;  /* 0xffff0000403a7812 */ /* 0x000fe200078ec0ff */
[----:B------:R-:W-:Y:S01]  /*9480*/  FMUL R5, R38, R5 ;  /* 0x0000000526057220 */ /* 0x000fe20000400000 */
[----:B------:R-:W-:Y:S01]  /*9490*/  LOP3.LUT R116, R102, 0xfefffff8, RZ, 0xc0, !PT ;  /* 0xfefffff866747812 */ /* 0x000fe200078ec0ff */
[C---:B------:R-:W-:Y:S01]  /*94a0*/  FFMA R4, R41.reuse, R40, R4 ;  /* 0x0000002829047223 */ /* 0x040fe20000000004 */
[C---:B------:R-:W-:Y:S01]  /*94b0*/  FMUL R6, R38.reuse, R6 ;  /* 0x0000000626067220 */ /* 0x040fe20000400000 */
[----:B------:R-:W-:Y:S01]  /*94c0*/  FFMA R5, R41, R42, R5 ;  /* 0x0000002a29057223 */ /* 0x000fe20000000005 */
[----:B------:R-:W-:Y:S01]  /*94d0*/  SHF.L.U32 R59, R65, 0x10, RZ ;  /* 0x00000010413b7819 */ /* 0x000fe200000006ff */
[----:B------:R1:W-:Y:S01]  /*94e0*/  SYNCS.ARRIVE.TRANS64.RED.A1T0 RZ, [R116+URZ], RZ ;  /* 0x000000ff74ff79a7 */ /* 0x0003e200081004ff */
[----:B------:R-:W-:Y:S01]  /*94f0*/  FFMA R6, R41, R43, R6 ;  /* 0x0000002b29067223 */ /* 0x000fe20000000006 */
[C---:B------:R-:W-:Y:S01]  /*9500*/  FMUL R7, R38.reuse, R7 ;  /* 0x0000000726077220 */ /* 0x040fe20000400000 */
[----:B------:R-:W-:Y:S01]  /*9510*/  F2FP.BF16.F32.PACK_AB R104, R5, R4 ;  /* 0x000000040568723e */ /* 0x000fe200000010ff */
[C---:B------:R-:W-:Y:S01]  /*9520*/  FMUL R8, R38.reuse, R8 ;  /* 0x0000000826087220 */ /* 0x040fe20000400000 */
[----:B------:R-:W-:Y:S01]  /*9530*/  FMUL R9, R38, R9 ;  /* 0x0000000926097220 */ /* 0x000fe20000400000 */
[----:B------:R-:W-:Y:S01]  /*9540*/  LOP3.LUT R60, R65, 0xffff0000, RZ, 0xc0, !PT ;  /* 0xffff0000413c7812 */ /* 0x000fe200078ec0ff */
[C---:B------:R-:W-:Y:S01]  /*9550*/  FFMA R7, R41.reuse, R44, R7 ;  /* 0x0000002c29077223 */ /* 0x040fe20000000007 */
[C---:B------:R-:W-:Y:S01]  /*9560*/  FFMA R8, R41.reuse, R45, R8 ;  /* 0x0000002d29087223 */ /* 0x040fe20000000008 */
[----:B------:R-:W-:Y:S01]  /*9570*/  SHF.L.U32 R61, R66, 0x10, RZ ;  /* 0x00000010423d7819 */ /* 0x000fe200000006ff */
[----:B------:R-:W-:Y:S01]  /*9580*/  FFMA R9, R41, R46, R9 ;  /* 0x0000002e29097223 */ /* 0x000fe20000000009 */
[C---:B------:R-:W-:Y:S01]  /*9590*/  FMUL R10, R38.reuse, R10 ;  /* 0x0000000a260a7220 */ /* 0x040fe20000400000 */
[----:B------:R-:W-:Y:S01]  /*95a0*/  F2FP.BF16.F32.PACK_AB R105, R7, R6 ;  /* 0x000000060769723e */ /* 0x000fe200000010ff */
[C---:B------:R-:W-:Y:S01]  /*95b0*/  FMUL R11, R38.reuse, R11 ;  /* 0x0000000b260b7220 */ /* 0x040fe20000400000 */
[----:B------:R-:W-:Y:S01]  /*95c0*/  FMUL R0, R38, R12 ;  /* 0x0000000c26007220 */ /* 0x000fe20000400000 */
[----:B------:R-:W-:Y:S01]  /*95d0*/  F2FP.BF16.F32.PACK_AB R106, R9, R8 ;  /* 0x00000008096a723e */ /* 0x000fe200000010ff */
[C---:B------:R-:W-:Y:S01]  /*95e0*/  FFMA R10, R41.reuse, R47, R10 ;  /* 0x0000002f290a7223 */ /* 0x040fe2000000000a */
[C---:B------:R-:W-:Y:S01]  /*95f0*/  FFMA R11, R41.reuse, R48, R11 ;  /* 0x00000030290b7223 */ /* 0x040fe2000000000b */
[----:B------:R-:W-:Y:S01]  /*9600*/  LOP3.LUT R62, R66, 0xffff0000, RZ, 0xc0, !PT ;  /* 0xffff0000423e7812 */ /* 0x000fe200078ec0ff */
[----:B------:R-:W-:Y:S01]  /*9610*/  FFMA R0, R41, R49, R0 ;  /* 0x0000003129007223 */ /* 0x000fe20000000000 */
[C---:B------:R-:W-:Y:S01]  /*9620*/  FMUL R2, R38.reuse, R13 ;  /* 0x0000000d26027220 */ /* 0x040fe20000400000 */
[----:B------:R-:W-:Y:S01]  /*9630*/  SHF.L.U32 R63, R67, 0x10, RZ ;  /* 0x00000010433f7819 */ /* 0x000fe200000006ff */
[C---:B------:R-:W-:Y:S01]  /*9640*/  FMUL R3, R38.reuse, R14 ;  /* 0x0000000e26037220 */ /* 0x040fe20000400000 */
[----:B------:R-:W-:Y:S01]  /*9650*/  F2FP.BF16.F32.PACK_AB R107, R11, R10 ;  /* 0x0000000a0b6b723e */ /* 0x000fe200000010ff */
[----:B------:R-:W-:Y:S01]  /*9660*/  FFMA R2, R41, R51, R2 ;  /* 0x0000003329027223 */ /* 0x000fe20000000002 */
[C---:B------:R-:W-:Y:S01]  /*9670*/  FMUL R15, R38.reuse, R15 ;  /* 0x0000000f260f7220 */ /* 0x040fe20000400000 */
[C---:B------:R-:W-:Y:S01]  /*9680*/  FMUL R12, R38.reuse, R16 ;  /* 0x00000010260c7220 */ /* 0x040fe20000400000 */
[----:B------:R-:W-:Y:S01]  /*9690*/  FMUL R13, R38, R17 ;  /* 0x00000011260d7220 */ /* 0x000fe20000400000 */
[----:B------:R1:W-:Y:S01]  /*96a0*/  STS.128 [R96+0x6000], R104 ;  /* 0x0060006860007388 */ /* 0x0003e20000000c00 */
[----:B------:R-:W-:Y:S01]  /*96b0*/  LOP3.LUT R64, R67, 0xffff0000, RZ, 0xc0, !PT ;  /* 0xffff000043407812 */ /* 0x000fe200078ec0ff */
[C---:B------:R-:W-:Y:S01]  /*96c0*/  FFMA R3, R41.reuse, R50, R3 ;  /* 0x0000003229037223 */ /* 0x040fe20000000003 */
[----:B------:R-:W-:Y:S01]  /*96d0*/  SHF.L.U32 R65, R72, 0x10, RZ ;  /* 0x0000001048417819 */ /* 0x000fe200000006ff */
[C---:B------:R-:W-:Y:S01]  /*96e0*/  FFMA R15, R41.reuse, R52, R15 ;  /* 0x00000034290f7223 */ /* 0x040fe2000000000f */
[----:B------:R-:W-:Y:S01]  /*96f0*/  F2FP.BF16.F32.PACK_AB R108, R2, R0 ;  /* 0x00000000026c723e */ /* 0x000fe200000010ff */
[C---:B------:R-:W-:Y:S01]  /*9700*/  FFMA R12, R41.reuse, R53, R12 ;  /* 0x00000035290c7223 */ /* 0x040fe2000000000c */
[C---:B------:R-:W-:Y:S01]  /*9710*/  FFMA R13, R41.reuse, R54, R13 ;  /* 0x00000036290d7223 */ /* 0x040fe2000000000d */
[C---:B------:R-:W-:Y:S01]  /*9720*/  FMUL R14, R38.reuse, R18 ;  /* 0x00000012260e7220 */ /* 0x040fe20000400000 */
[C---:B------:R-:W-:Y:S01]  /*9730*/  FMUL R19, R38.reuse, R19 ;  /* 0x0000001326137220 */ /* 0x040fe20000400000 */
[C---:B------:R-:W-:Y:S01]  /*9740*/  FMUL R16, R38.reuse, R20 ;  /* 0x0000001426107220 */ /* 0x040fe20000400000 */
[C---:B------:R-:W-:Y:S01]  /*9750*/  FMUL R17, R38.reuse, R21 ;  /* 0x0000001526117220 */ /* 0x040fe20000400000 */
[C---:B------:R-:W-:Y:S01]  /*9760*/  FFMA R14, R41.reuse, R55, R14 ;  /* 0x00000037290e7223 */ /* 0x040fe2000000000e */
        /* <DEDUP_REMOVED lines=9> */
[----:B------:R-:W-:Y:S01]  /*9800*/  FFMA R23, R41, R60, R23 ;  /* 0x0000003c29177223 */ /* 0x000fe20000000017 */
[C---:B------:R-:W-:Y:S01]  /*9810*/  FMUL R27, R38.reuse, R27 ;  /* 0x0000001b261b7220 */ /* 0x040fe20000400000 */
[----:B------:R-:W-:Y:S01]  /*9820*/  F2FP.BF16.F32.PACK_AB R109, R15, R3 ;  /* 0x000000030f6d723e */ /* 0x000fe200000010ff */
[----:B------:R-:W-:Y:S01]  /*9830*/  FFMA R20, R41, R61, R20 ;  /* 0x0000003d29147223 */ /* 0x000fe20000000014 */
[----:B------:R-:W-:Y:S01]  /*9840*/  F2FP.BF16.F32.PACK_AB R110, R13, R12 ;  /* 0x0000000c0d6e723e */ /* 0x000fe200000010ff */
[----:B------:R-:W-:Y:S01]  /*9850*/  FMUL R24, R38, R28 ;  /* 0x0000001c26187220 */ /* 0x000fe20000400000 */
[----:B------:R-:W-:Y:S01]  /*9860*/  F2FP.BF16.F32.PACK_AB R111, R19, R14 ;  /* 0x0000000e136f723e */ /* 0x000fe200000010ff */
[----:B------:R-:W-:Y:S01]  /*9870*/  FFMA R21, R41, R62, R21 ;  /* 0x0000003e29157223 */ /* 0x000fe20000000015 */
[----:B------:R-:W-:Y:S01]  /*9880*/  LOP3.LUT R66, R72, 0xffff0000, RZ, 0xc0, !PT ;  /* 0xffff000048427812 */ /* 0x000fe200078ec0ff */
[C---:B------:R-:W-:Y:S01]  /*9890*/  FMUL R25, R38.reuse, R29 ;  /* 0x0000001d26197220 */ /* 0x040fe20000400000 */
[----:B------:R-:W-:Y:S01]  /*98a0*/  SHF.L.U32 R67, R73, 0x10, RZ ;  /* 0x0000001049437819 */ /* 0x000fe200000006ff */
[----:B------:R1:W-:Y:S01]  /*98b0*/  STS.128 [R95+0x6010], R108 ;  /* 0x0060106c5f007388 */ /* 0x0003e20000000c00 */
[----:B------:R-:W-:Y:S01]  /*98c0*/  FFMA R22, R41, R63, R22 ;  /* 0x0000003f29167223 */ /* 0x000fe20000000016 */
[----:B------:R-:W-:Y:S01]  /*98d0*/  LOP3.LUT R68, R73, 0xffff0000, RZ, 0xc0, !PT ;  /* 0xffff000049447812 */ /* 0x000fe200078ec0ff */
[----:B------:R-:W-:Y:S01]  /*98e0*/  FMUL R26, R38, R30 ;  /* 0x0000001e261a7220 */ /* 0x000fe20000400000 */
[C---:B------:R-:W-:Y:S01]  /*98f0*/  FFMA R27, R41.reuse, R64, R27 ;  /* 0x00000040291b7223 */ /* 0x040fe2000000001b */
[----:B------:R-:W-:Y:S01]  /*9900*/  SHF.L.U32 R69, R74, 0x10, RZ ;  /* 0x000000104a457819 */ /* 0x000fe200000006ff */
[----:B------:R-:W-:Y:S01]  /*9910*/  FMUL R31, R38, R31 ;  /* 0x0000001f261f7220 */ /* 0x000fe20000400000 */
[C---:B------:R-:W-:Y:S01]  /*9920*/  FFMA R24, R41.reuse, R65, R24 ;  /* 0x0000004129187223 */ /* 0x040fe20000000018 */
[----:B------:R-:W-:Y:S01]  /*9930*/  LOP3.LUT R70, R74, 0xffff0000, RZ, 0xc0, !PT ;  /* 0xffff00004a467812 */ /* 0x000fe200078ec0ff */
[C---:B------:R-:W-:Y:S01]  /*9940*/  FMUL R28, R38.reuse, R32 ;  /* 0x00000020261c7220 */ /* 0x040fe20000400000 */
[----:B------:R-:W-:Y:S01]  /*9950*/  FFMA R25, R41, R66, R25 ;  /* 0x0000004229197223 */ /* 0x000fe20000000019 */
[----:B------:R-:W-:Y:S01]  /*9960*/  SHF.L.U32 R71, R75, 0x10, RZ ;  /* 0x000000104b477819 */ /* 0x000fe200000006ff */
[C---:B------:R-:W-:Y:S01]  /*9970*/  FMUL R29, R38.reuse, R33 ;  /* 0x00000021261d7220 */ /* 0x040fe20000400000 */
[----:B------:R-:W-:Y:S01]  /*9980*/  FFMA R26, R41, R67, R26 ;  /* 0x00000043291a7223 */ /* 0x000fe2000000001a */
[----:B------:R-:W-:Y:S01]  /*9990*/  LOP3.LUT R72, R75, 0xffff0000, RZ, 0xc0, !PT ;  /* 0xffff00004b487812 */ /* 0x000fe200078ec0ff */
        /* <DEDUP_REMOVED lines=8> */
[----:B------:R-:W-:Y:S01]  /*9a20*/  FFMA R30, R41, R71, R30 ;  /* 0x00000047291e7223 */ /* 0x000fe2000000001e */
[----:B------:R-:W-:Y:S01]  /*9a30*/  F2FP.BF16.F32.PACK_AB R115, R27, R22 ;  /* 0x000000161b73723e */ /* 0x000fe200000010ff */
[----:B------:R-:W-:Y:S01]  /*9a40*/  FFMA R35, R41, R72, R35 ;  /* 0x0000004829237223 */ /* 0x000fe20000000023 */
[----:B------:R-:W-:Y:S02]  /*9a50*/  F2FP.BF16.F32.PACK_AB R100, R25, R24 ;  /* 0x000000181964723e */ /* 0x000fe400000010ff */
[----:B------:R-:W-:Y:S01]  /*9a60*/  F2FP.BF16.F32.PACK_AB R101, R31, R26 ;  /* 0x0000001a1f65723e */ /* 0x000fe200000010ff */
[----:B------:R1:W-:Y:S01]  /*9a70*/  STS.128 [R94+0x6020], R112 ;  /* 0x006020705e007388 */ /* 0x0003e20000000c00 */
        /* <DEDUP_REMOVED lines=21> */
.L_x_146:
[----:B------:R-:W-:Y:S05]  /*9bd0*/  BSYNC.RECONVERGENT B0 ;  /* 0x0000000000007941 */ /* 0x000fea0003800200 */
.L_x_145:
[----:B------:R-:W-:Y:S01]  /*9be0*/  BAR.SYNC.DEFER_BLOCKING 0x1, 0x80 ;  /* 0x0042000000007b1d */ /* 0x000fe20000010000 */
[----:B------:R-:W-:Y:S01]  /*9bf0*/  UISETP.NE.AND UP0, UPT, UR47, -0x4, UPT ;  /* 0xfffffffc2f00788c */ /* 0x000fe2000bf05270 */
[----:B------:R-:W-:Y:S08]  /*9c00*/  IADD3 R0, PT, PT, R36, 0x1, RZ ;  /* 0x0000000124007810 */ /* 0x000ff00007ffe0ff */
[----:B------:R-:W-:Y:S05]  /*9c10*/  BRA.U !UP0, `(.L_x_147) ;  /* 0x0000000108287547 */ /* 0x000fea000b800000 */
[----:B------:R-:W-:Y:S01]  /*9c20*/  ISETP.NE.AND P0, PT, R99, RZ, PT ;  /* 0x000000ff6300720c */ /* 0x000fe20003f05270 */
[----:B------:R-:W-:Y:S01]  /*9c30*/  IMAD.U32 R3, RZ, RZ, UR46 ;  /* 0x0000002eff037e24 */ /* 0x000fe2000f8e00ff */
[----:B------:R-:W-:Y:S01]  /*9c40*/  UIADD3 UR4, UPT, UPT, UR46, 0x1, URZ ;  /* 0x000000012e047890 */ /* 0x000fe2000fffe0ff */
[----:B------:R-:W-:Y:S03]  /*9c50*/  IMAD.U32 R2, RZ, RZ, UR52 ;  /* 0x00000034ff027e24 */ /* 0x000fe6000f8e00ff */
[----:B------:R-:W-:Y:S04]  /*9c60*/  UISETP.NE.AND UP0, UPT, UR4, 0x4, UPT ;  /* 0x000000040400788c */ /* 0x000fe8000bf05270 */
[----:B------:R-:W-:Y:S03]  /*9c70*/  USEL UR46, UR4, URZ, UP0 ;  /* 0x000000ff042e7287 */ /* 0x000fe60008000000 */
[----:B------:R-:W-:Y:S05]  /*9c80*/  @P0 LEA R3, R3, UR44, 0x3 ;  /* 0x0000002c03030c11 */ /* 0x000fea000f8e18ff */
[----:B------:R-:W-:Y:S05]  /*9c90*/  @P0 VIADD R3, R3, 0x60 ;  /* 0x0000006003030836 */ /* 0x000fea0000000000 */
[----:B------:R-:W-:Y:S04]  /*9ca0*/  @P0 PRMT R2, R2, 0x654, R3 ;  /* 0x0000065402020816 */ /* 0x000fe80000000003 */
[----:B------:R3:W-:Y:S03]  /*9cb0*/  @P0 SYNCS.ARRIVE.TRANS64.RED.A1T0 RZ, [R2+URZ], RZ ;  /* 0x000000ff02ff09a7 */ /* 0x0007e600081004ff */
.L_x_147:
[----:B------:R-:W-:Y:S01]  /*9cc0*/  R2UR UR4, R86 ;  /* 0x00000000560472ca */ /* 0x000fe200000e0000 */
[----:B------:R-:W-:Y:S01]  /*9cd0*/  UISETP.NE.AND UP0, UPT, UR62, URZ, UPT ;  /* 0x000000ff3e00728c */ /* 0x000fe2000bf05270 */
[----:B------:R-:W-:Y:S01]  /*9ce0*/  ISETP.NE.AND P0, PT, R89, 0x2, PT ;  /* 0x000000025900780c */ /* 0x000fe20003f05270 */
[----:B------:R-:W-:Y:S01]  /*9cf0*/  UIADD3 UR16, UPT, UPT, UR38, UR63, URZ ;  /* 0x0000003f26107290 */ /* 0x000fe2000fffe0ff */
[----:B------:R-:W-:Y:S01]  /*9d00*/  ISETP.NE.AND P1, PT, R0, 0x4, PT ;  /* 0x000000040000780c */ /* 0x000fe20003f25270 */
[----:B------:R-:W-:Y:S01]  /*9d10*/  UIADD3 UR47, UPT, UPT, UR47, 0x4, URZ ;  /* 0x000000042f2f7890 */ /* 0x000fe2000fffe0ff */
[----:B---3--:R-:W-:Y:S01]  /*9d20*/  SEL R2, RZ, 0x1, P0 ;  /* 0x00000001ff027807 */ /* 0x008fe20000000000 */
[----:B------:R-:W-:Y:S01]  /*9d30*/  UMOV UR36, UR61 ;  /* 0x0000003d00247c82 */ /* 0x000fe20008000000 */
[----:B------:R-:W-:Y:S02]  /*9d40*/  SEL R3, RZ, 0x1, P1 ;  /* 0x00000001ff037807 */ /* 0x000fe40000800000 */
[----:B------:R-:W-:Y:S02]  /*9d50*/  LOP3.LUT R91, R91, R2, RZ, 0x3c, !PT ;  /* 0x000000025b5b7212 */ /* 0x000fe400078e3cff */
[----:B------:R-:W-:Y:S01]  /*9d60*/  LOP3.LUT R92, R92, R3, RZ, 0x3c, !PT ;  /* 0x000000035c5c7212 */ /* 0x000fe200078e3cff */
[----:B------:R-:W-:Y:S01]  /*9d70*/  UIADD3 UR20, UPT, UPT, UR37, UR4, URZ ;  /* 0x0000000425147290 */ /* 0x000fe2000fffe0ff */
[----:B------:R-:W-:Y:S02]  /*9d80*/  SEL R89, R89, RZ, P0 ;  /* 0x000000ff59597207 */ /* 0x000fe40000000000 */
[----:B------:R-:W-:Y:S01]  /*9d90*/  SEL R36, R0, RZ, P1 ;  /* 0x000000ff00247207 */ /* 0x000fe20000800000 */
[----:B------:R-:W-:Y:S08]  /*9da0*/  BRA.U UP0, `(.L_x_148) ;  /* 0xffffffbd00fc7547 */ /* 0x000ff0000b83ffff */
[----:B------:R-:W3:Y:S01]  /*9db0*/  LDCU.64 UR4, c[0x0][0x888] ;  /* 0x00011100ff0477ac */ /* 0x000ee20008000a00 */
[----:B------:R-:W4:Y:S01]  /*9dc0*/  LDCU.64 UR6, c[0x0][0x890] ;  /* 0x00011200ff0677ac */ /* 0x000f220008000a00 */
[----:B---3--:R-:W-:Y:S02]  /*9dd0*/  ISETP.NE.U32.AND P2, PT, RZ, UR4, PT ;  /* 0x00000004ff007c0c */ /* 0x008fe4000bf45070 */
[----:B----4-:R-:W-:Y:S02]  /*9de0*/  ISETP.NE.U32.AND P1, PT, RZ, UR6, PT ;  /* 0x00000006ff007c0c */ /* 0x010fe4000bf25070 */
[----:B------:R-:W-:Y:S02]  /*9df0*/  ISETP.NE.AND.EX P2, PT, RZ, UR5, PT, P2 ;  /* 0x00000005ff007c0c */ /* 0x000fe4000bf45320 */
[----:B------:R-:W-:-:S13]  /*9e00*/  ISETP.NE.AND.EX P0, PT, RZ, UR7, PT, P1 ;  /* 0x00000007ff007c0c */ /* 0x000fda000bf05310 */
[----:B------:R-:W-:Y:S05]  /*9e10*/  @P2 BRA P0, `(.L_x_149) ;  /* 0x00000000003c2947 */ /* 0x000fea0000000000 */
[----:B------:R-:W-:-:S13]  /*9e20*/  ISETP.NE.AND.EX P1, PT, RZ, UR7, PT, P1 ;  /* 0x00000007ff007c0c */ /* 0x000fda000bf25310 */
[----:B------:R-:W-:Y:S05]  /*9e30*/  @P1 BRA `(.L_x_150) ;  /* 0x00000000000c1947 */ /* 0x000fea0003800000 */
[----:B------:R-:W-:-:S13]  /*9e40*/  FSETP.NEU.AND P0, PT, R41, RZ, PT ;  /* 0x000000ff2900720b */ /* 0x000fda0003f0d000 */
[----:B------:R-:W-:Y:S05]  /*9e50*/  @!P0 EXIT ;  /* 0x000000000000894d */ /* 0x000fea0003800000 */
[----:B------:R-:W-:Y:S05]  /*9e60*/  BRA `(.L_x_149) ;  /* 0x0000000000287947 */ /* 0x000fea0003800000 */
.L_x_150:
[----:B------:R-:W-:Y:S01]  /*9e70*/  ISETP.NE.AND P0, PT, R88, RZ, PT ;  /* 0x000000ff5800720c */ /* 0x000fe20003f05270 */
[----:B------:R-:W-:-:S12]  /*9e80*/  BSSY.RECONVERGENT B0, `(.L_x_149) ;  /* 0x0000008000007945 */ /* 0x000fd80003800200 */
[----:B------:R-:W-:Y:S05]  /*9e90*/  @P0 BRA `(.L_x_151) ;  /* 0x0000000000100947 */ /* 0x000fea0003800000 */
[----:B------:R-:W-:-:S04]  /*9ea0*/  ISETP.NE.U32.AND P0, PT, RZ, UR4, PT ;  /* 0x00000004ff007c0c */ /* 0x000fc8000bf05070 */
[----:B------:R-:W-:-:S13]  /*9eb0*/  ISETP.NE.AND.EX P0, PT, RZ, UR5, PT, P0 ;  /* 0x00000005ff007c0c */ /* 0x000fda000bf05300 */
[----:B------:R-:W-:Y:S05]  /*9ec0*/  @!P0 EXIT ;  /* 0x000000000000894d */ /* 0x000fea0003800000 */
[----:B------:R-:W-:Y:S05]  /*9ed0*/  BRA `(.L_x_152) ;  /* 0x0000000000087947 */ /* 0x000fea0003800000 */
.L_x_151:
[----:B------:R-:W-:-:S13]  /*9ee0*/  FSETP.NEU.AND P0, PT, R41, RZ, PT ;  /* 0x000000ff2900720b */ /* 0x000fda0003f0d000 */
[----:B------:R-:W-:Y:S05]  /*9ef0*/  @!P0 EXIT ;  /* 0x000000000000894d */ /* 0x000fea0003800000 */
.L_x_152:
[----:B------:R-:W-:Y:S05]  /*9f00*/  BSYNC.RECONVERGENT B0 ;  /* 0x0000000000007941 */ /* 0x000fea0003800200 */
.L_x_149:
[----:B------:R-:W-:Y:S01]  /*9f10*/  ULEA UR6, UR46, UR44, 0x3 ;  /* 0x0000002c2e067291 */ /* 0x000fe2000f8e18ff */
[----:B------:R-:W-:-:S04]  /*9f20*/  DEPBAR.LE SB0, 0x0 ;  /* 0x000080000000791a */ /* 0x000fc80000000000 */
[----:B------:R-:W-:-:S04]  /*9f30*/  UIADD3 UR6, UPT, UPT, UR6, 0x60, URZ ;  /* 0x0000006006067890 */ /* 0x000fc8000fffe0ff */
[----:B------:R-:W-:-:S09]  /*9f40*/  UPRMT UR6, UR52, 0x654, UR6 ;  /* 0x0000065434067896 */ /* 0x000fd20008000006 */
[----:B------:R-:W-:Y:S01]  /*9f50*/  SYNCS.ARRIVE.TRANS64.RED.A1T0 RZ, [UR6], RZ ;  /* 0x000000ffffff79a7 */ /* 0x000fe20008100406 */
[----:B------:R-:W-:Y:S05]  /*9f60*/  EXIT ;  /* 0x000000000000794d */ /* 0x000fea0003800000 */
.L_x_24:
[----:B---3--:R3:W4:Y:S02]  /*9f70*/  SYNCS.PHASECHK.TRANS64.TRYWAIT P0, [R3+URZ+0x100], R2 ;  /* 0x00010002030075a7 */ /* 0x00872400080011ff */
[----:B----4-:R-:W-:Y:S05]  /*9f80*/  @!P0 NANOSLEEP.SYNCS 0x989680 ;  /* 0x009896800000895d */ /* 0x010fea0003900000 */
[----:B------:R-:W4:Y:S02]  /*9f90*/  @!P0 SYNCS.PHASECHK.TRANS64 P0, [R3+URZ+0x100], R2 ;  /* 0x00010002030085a7 */ /* 0x000f2400080010ff */
[----:B----4-:R-:W-:Y:S05]  /*9fa0*/  @!P0 BRA `(.L_x_24) ;  /* 0xfffffffc00f08947 */ /* 0x010fea000383ffff */
[----:B------:R-:W-:Y:S05]  /*9fb0*/  BRA `(.L_x_153) ;  /* 0xffffff7800f87947 */ /* 0x000fea000383ffff */
.L_x_27:
[----:B--2---:R-:W-:-:S07]  /*9fc0*/  MOV R0, UR5 ;  /* 0x0000000500007c02 */ /* 0x004fce0008000f00 */
.L_x_154:
[----:B--2---:R2:W3:Y:S02]  /*9fd0*/  SYNCS.PHASECHK.TRANS64.TRYWAIT P0, [R0+URZ+0x20], R3 ;  /* 0x00002003000075a7 */ /* 0x0044e400080011ff */
[----:B---3--:R-:W-:Y:S05]  /*9fe0*/  @!P0 NANOSLEEP.SYNCS 0x989680 ;  /* 0x009896800000895d */ /* 0x008fea0003900000 */
[----:B------:R-:W3:Y:S02]  /*9ff0*/  @!P0 SYNCS.PHASECHK.TRANS64 P0, [R0+URZ+0x20], R3 ;  /* 0x00002003000085a7 */ /* 0x000ee400080010ff */
[----:B---3--:R-:W-:Y:S05]  /*a000*/  @!P0 BRA `(.L_x_154) ;  /* 0xfffffffc00f08947 */ /* 0x008fea000383ffff */
[----:B------:R-:W-:Y:S05]  /*a010*/  BRA `(.L_x_26) ;  /* 0xffffff7c00507947 */ /* 0x000fea000383ffff */
.L_x_36:
[----:B-1----:R-:W-:-:S07]  /*a020*/  MOV R0, UR6 ;  /* 0x0000000600007c02 */ /* 0x002fce0008000f00 */
.L_x_155:
[----:B-1----:R1:W2:Y:S02]  /*a030*/  SYNCS.PHASECHK.TRANS64.TRYWAIT P0, [R0+URZ+0x20], R3 ;  /* 0x00002003000075a7 */ /* 0x0022a400080011ff */
[----:B--2---:R-:W-:Y:S05]  /*a040*/  @!P0 NANOSLEEP.SYNCS 0x989680 ;  /* 0x009896800000895d */ /* 0x004fea0003900000 */
[----:B------:R-:W2:Y:S02]  /*a050*/  @!P0 SYNCS.PHASECHK.TRANS64 P0, [R0+URZ+0x20], R3 ;  /* 0x00002003000085a7 */ /* 0x000ea400080010ff */
[----:B--2---:R-:W-:Y:S05]  /*a060*/  @!P0 BRA `(.L_x_155) ;  /* 0xfffffffc00f08947 */ /* 0x004fea000383ffff */
[----:B------:R-:W-:Y:S05]  /*a070*/  BRA `(.L_x_35) ;  /* 0xffffff8000647947 */ /* 0x000fea000383ffff */
.L_x_43:
[----:B-1----:R1:W4:Y:S02]  /*a080*/  SYNCS.PHASECHK.TRANS64.TRYWAIT P0, [R3+URZ+0x90], R0 ;  /* 0x00009000030075a7 */ /* 0x00232400080011ff */
[----:B----4-:R-:W-:Y:S05]  /*a090*/  @!P0 NANOSLEEP.SYNCS 0x989680 ;  /* 0x009896800000895d */ /* 0x010fea0003900000 */
[----:B------:R-:W4:Y:S02]  /*a0a0*/  @!P0 SYNCS.PHASECHK.TRANS64 P0, [R3+URZ+0x90], R0 ;  /* 0x00009000030085a7 */ /* 0x000f2400080010ff */
[----:B----4-:R-:W-:Y:S05]  /*a0b0*/  @!P0 BRA `(.L_x_43) ;  /* 0xfffffffc00f08947 */ /* 0x010fea000383ffff */
[----:B------:R-:W-:Y:S05]  /*a0c0*/  BRA `(.L_x_156) ;  /* 0xffffff8400587947 */ /* 0x000fea000383ffff */
.L_x_47:
[----:B-1----:R-:W-:-:S07]  /*a0d0*/  MOV R0, UR4 ;  /* 0x0000000400007c02 */ /* 0x002fce0008000f00 */
.L_x_157:
[----:B-1----:R1:W2:Y:S02]  /*a0e0*/  SYNCS.PHASECHK.TRANS64.TRYWAIT P0, [R0+URZ], R3 ;  /* 0x00000003000075a7 */ /* 0x0022a400080011ff */
[----:B--2---:R-:W-:Y:S05]  /*a0f0*/  @!P0 NANOSLEEP.SYNCS 0x989680 ;  /* 0x009896800000895d */ /* 0x004fea0003900000 */
[----:B------:R-:W2:Y:S02]  /*a100*/  @!P0 SYNCS.PHASECHK.TRANS64 P0, [R0+URZ], R3 ;  /* 0x00000003000085a7 */ /* 0x000ea400080010ff */
[----:B--2---:R-:W-:Y:S05]  /*a110*/  @!P0 BRA `(.L_x_157) ;  /* 0xfffffffc00f08947 */ /* 0x004fea000383ffff */
[----:B------:R-:W-:Y:S05]  /*a120*/  BRA `(.L_x_158) ;  /* 0xffffff8c00007947 */ /* 0x000fea000383ffff */
.L_x_48:
[----:B------:R-:W-:-:S07]  /*a130*/  MOV R0, UR5 ;  /* 0x0000000500007c02 */ /* 0x000fce0008000f00 */
.L_x_159:
[----:B-1----:R1:W2:Y:S02]  /*a140*/  SYNCS.PHASECHK.TRANS64.TRYWAIT P0, [R0+URZ], R3 ;  /* 0x00000003000075a7 */ /* 0x0022a400080011ff */
[----:B--2---:R-:W-:Y:S05]  /*a150*/  @!P0 NANOSLEEP.SYNCS 0x989680 ;  /* 0x009896800000895d */ /* 0x004fea0003900000 */
[----:B------:R-:W2:Y:S02]  /*a160*/  @!P0 SYNCS.PHASECHK.TRANS64 P0, [R0+URZ], R3 ;  /* 0x00000003000085a7 */ /* 0x000ea400080010ff */
[----:B--2---:R-:W-:Y:S05]  /*a170*/  @!P0 BRA `(.L_x_159) ;  /* 0xfffffffc00f08947 */ /* 0x004fea000383ffff */
[----:B------:R-:W-:Y:S05]  /*a180*/  BRA `(.L_x_160) ;  /* 0xffffff8c000c7947 */ /* 0x000fea000383ffff */
.L_x_49:
[----:B------:R-:W-:-:S07]  /*a190*/  MOV R0, UR5 ;  /* 0x0000000500007c02 */ /* 0x000fce0008000f00 */
.L_x_161:
[----:B-1----:R1:W2:Y:S02]  /*a1a0*/  SYNCS.PHASECHK.TRANS64.TRYWAIT P0, [R0+URZ], R3 ;  /* 0x00000003000075a7 */ /* 0x0022a400080011ff */
[----:B--2---:R-:W-:Y:S05]  /*a1b0*/  @!P0 NANOSLEEP.SYNCS 0x989680 ;  /* 0x009896800000895d */ /* 0x004fea0003900000 */
[----:B------:R-:W2:Y:S02]  /*a1c0*/  @!P0 SYNCS.PHASECHK.TRANS64 P0, [R0+URZ], R3 ;  /* 0x00000003000085a7 */ /* 0x000ea400080010ff */
[----:B--2---:R-:W-:Y:S05]  /*a1d0*/  @!P0 BRA `(.L_x_161) ;  /* 0xfffffffc00f08947 */ /* 0x004fea000383ffff */
[----:B------:R-:W-:Y:S05]  /*a1e0*/  BRA `(.L_x_162) ;  /* 0xffffff8c00187947 */ /* 0x000fea000383ffff */
.L_x_52:
[----:B--2---:R2:W3:Y:S02]  /*a1f0*/  SYNCS.PHASECHK.TRANS64.TRYWAIT P0, [R2+URZ+0xf0], R5 ;  /* 0x0000f005020075a7 */ /* 0x0044e400080011ff */
[----:B---3--:R-:W-:Y:S05]  /*a200*/  @!P0 NANOSLEEP.SYNCS 0x989680 ;  /* 0x009896800000895d */ /* 0x008fea0003900000 */
[----:B------:R-:W3:Y:S02]  /*a210*/  @!P0 SYNCS.PHASECHK.TRANS64 P0, [R2+URZ+0xf0], R5 ;  /* 0x0000f005020085a7 */ /* 0x000ee400080010ff */
[----:B---3--:R-:W-:Y:S05]  /*a220*/  @!P0 BRA `(.L_x_52) ;  /* 0xfffffffc00f08947 */ /* 0x008fea000383ffff */
[----:B------:R-:W-:Y:S05]  /*a230*/  BRA `(.L_x_163) ;  /* 0xffffff8c00747947 */ /* 0x000fea000383ffff */
.L_x_53:
[----:B------:R-:W-:-:S07]  /*a240*/  MOV R2, UR4 ;  /* 0x0000000400027c02 */ /* 0x000fce0008000f00 */
.L_x_164:
[----:B--2---:R2:W3:Y:S02]  /*a250*/  SYNCS.PHASECHK.TRANS64.TRYWAIT P0, [R2+URZ+0xa0], R5 ;  /* 0x0000a005020075a7 */ /* 0x0044e400080011ff */
[----:B---3--:R-:W-:Y:S05]  /*a260*/  @!P0 NANOSLEEP.SYNCS 0x989680 ;  /* 0x009896800000895d */ /* 0x008fea0003900000 */
[----:B------:R-:W3:Y:S02]  /*a270*/  @!P0 SYNCS.PHASECHK.TRANS64 P0, [R2+URZ+0xa0], R5 ;  /* 0x0000a005020085a7 */ /* 0x000ee400080010ff */
[----:B---3--:R-:W-:Y:S05]  /*a280*/  @!P0 BRA `(.L_x_164) ;  /* 0xfffffffc00f08947 */ /* 0x008fea000383ffff */
[----:B------:R-:W-:Y:S05]  /*a290*/  BRA `(.L_x_165) ;  /* 0xffffff8c00847947 */ /* 0x000fea000383ffff */
.L_x_54:
[----:B--2---:R2:W3:Y:S02]  /*a2a0*/  SYNCS.PHASECHK.TRANS64.TRYWAIT P1, [R2+URZ+0x90], R5 ;  /* 0x00009005020075a7 */ /* 0x0044e400080211ff */
[----:B---3--:R-:W-:Y:S05]  /*a2b0*/  @!P1 NANOSLEEP.SYNCS 0x989680 ;  /* 0x009896800000995d */ /* 0x008fea0003900000 */
[----:B------:R-:W3:Y:S02]  /*a2c0*/  @!P1 SYNCS.PHASECHK.TRANS64 P1, [R2+URZ+0x90], R5 ;  /* 0x00009005020095a7 */ /* 0x000ee400080210ff */
[----:B---3--:R-:W-:Y:S05]  /*a2d0*/  @!P1 BRA `(.L_x_54) ;  /* 0xfffffffc00f09947 */ /* 0x008fea000383ffff */
[----:B------:R-:W-:Y:S05]  /*a2e0*/  BRA `(.L_x_166) ;  /* 0xffffff8c00b47947 */ /* 0x000fea000383ffff */
.L_x_57:
[----:B------:R-:W-:-:S07]  /*a2f0*/  MOV R0, UR4 ;  /* 0x0000000400007c02 */ /* 0x000fce0008000f00 */
.L_x_167:
[----:B--2---:R2:W3:Y:S02]  /*a300*/  SYNCS.PHASECHK.TRANS64.TRYWAIT P0, [R0+URZ+0xa0], R3 ;  /* 0x0000a003000075a7 */ /* 0x0044e400080011ff */
[----:B---3--:R-:W-:Y:S05]  /*a310*/  @!P0 NANOSLEEP.SYNCS 0x989680 ;  /* 0x009896800000895d */ /* 0x008fea0003900000 */
[----:B------:R-:W3:Y:S02]  /*a320*/  @!P0 SYNCS.PHASECHK.TRANS64 P0, [R0+URZ+0xa0], R3 ;  /* 0x0000a003000085a7 */ /* 0x000ee400080010ff */
[----:B---3--:R-:W-:Y:S05]  /*a330*/  @!P0 BRA `(.L_x_167) ;  /* 0xfffffffc00f08947 */ /* 0x008fea000383ffff */
[----:B------:R-:W-:Y:S05]  /*a340*/  BRA `(.L_x_56) ;  /* 0xffffff9000087947 */ /* 0x000fea000383ffff */
.L_x_66:
[----:B--2---:R-:W-:-:S04]  /*a350*/  MOV R0, UR5 ;  /* 0x0000000500007c02 */ /* 0x004fc80008000f00 */
[----:B------:R2:W3:Y:S03]  /*a360*/  SYNCS.PHASECHK.TRANS64.TRYWAIT P0, [R0+URZ+0x8], R7 ;  /* 0x00000807000075a7 */ /* 0x0004e600080011ff */
[----:B---3--:R-:W-:Y:S05]  /*a370*/  @!P0 NANOSLEEP.SYNCS 0x989680 ;  /* 0x009896800000895d */ /* 0x008fea0003900000 */
[----:B------:R-:W3:Y:S02]  /*a380*/  @!P0 SYNCS.PHASECHK.TRANS64 P0, [R0+URZ+0x8], R7 ;  /* 0x00000807000085a7 */ /* 0x000ee400080010ff */
[----:B---3--:R-:W-:Y:S05]  /*a390*/  @!P0 BRA `(.L_x_66) ;  /* 0xfffffffc00ec8947 */ /* 0x008fea000383ffff */
[----:B------:R-:W-:Y:S05]  /*a3a0*/  BRA `(.L_x_65) ;  /* 0xffffff9000bc7947 */ /* 0x000fea000383ffff */
.L_x_68:
[----:B------:R-:W-:Y:S01]  /*a3b0*/  BSSY B0, `(.L_x_168) ;  /* 0x0000006000007945 */ /* 0x000fe20003800000 */
[----:B------:R-:W-:-:S07]  /*a3c0*/  MOV R15, 0xffffffff ;  /* 0xffffffff000f7802 */ /* 0x000fce0000000f00 */
[----:B-12--5:R-:W-:Y:S05]  /*a3d0*/  WARPSYNC.COLLECTIVE R15, `(.L_x_169) ;  /* 0x000000000f0c7348 */ /* 0x026fea0003c00000 */
[----:B------:R-:W-:Y:S02]  /*a3e0*/  ELECT P6, UR79, PT ;  /* 0x00000000004f782f */ /* 0x000fe400038c0000 */
[----:B------:R-:W-:Y:S01]  /*a3f0*/  MOV R14, UR79 ;  /* 0x0000004f000e7c02 */ /* 0x000fe20008000f00 */
[----:B-12--5:R-:W-:Y:S10]  /*a400*/  ENDCOLLECTIVE ;  /* 0x000000000000791b */ /* 0x026ff40003800000 */
.L_x_169:
[----:B------:R-:W-:Y:S05]  /*a410*/  BSYNC B0 ;  /* 0x0000000000007941 */ /* 0x000fea0003800000 */
.L_x_168:
[----:B------:R-:W-:Y:S01]  /*a420*/  PLOP3.LUT P0, PT, P6, PT, PT, 0x80, 0x8 ;  /* 0x000000000008781c */ /* 0x000fe2000370f070 */
[----:B------:R-:W-:-:S12]  /*a430*/  BRA `(.L_x_170) ;  /* 0xffffff9000e87947 */ /* 0x000fd8000383ffff */
.L_x_70:
[----:B--2---:R-:W-:-:S04]  /*a440*/  MOV R0, UR5 ;  /* 0x0000000500007c02 */ /* 0x004fc80008000f00 */
[----:B------:R2:W3:Y:S03]  /*a450*/  SYNCS.PHASECHK.TRANS64.TRYWAIT P0, [R0+URZ+0x8], R5 ;  /* 0x00000805000075a7 */ /* 0x0004e600080011ff */
[----:B---3--:R-:W-:Y:S05]  /*a460*/  @!P0 NANOSLEEP.SYNCS 0x989680 ;  /* 0x009896800000895d */ /* 0x008fea0003900000 */
[----:B------:R-:W3:Y:S02]  /*a470*/  @!P0 SYNCS.PHASECHK.TRANS64 P0, [R0+URZ+0x8], R5 ;  /* 0x00000805000085a7 */ /* 0x000ee400080010ff */
[----:B---3--:R-:W-:Y:S05]  /*a480*/  @!P0 BRA `(.L_x_70) ;  /* 0xfffffffc00ec8947 */ /* 0x008fea000383ffff */
[----:B------:R-:W-:Y:S05]  /*a490*/  BRA `(.L_x_69) ;  /* 0xffffff9000ec7947 */ /* 0x000fea000383ffff */
.L_x_71:
[----:B-1----:R1:W2:Y:S02]  /*a4a0*/  SYNCS.PHASECHK.TRANS64.TRYWAIT P0, [R0+URZ+0x90], R5 ;  /* 0x00009005000075a7 */ /* 0x0022a400080011ff */
[----:B--2---:R-:W-:Y:S05]  /*a4b0*/  @!P0 NANOSLEEP.SYNCS 0x989680 ;  /* 0x009896800000895d */ /* 0x004fea0003900000 */
[----:B------:R-:W2:Y:S02]  /*a4c0*/  @!P0 SYNCS.PHASECHK.TRANS64 P0, [R0+URZ+0x90], R5 ;  /* 0x00009005000085a7 */ /* 0x000ea400080010ff */
[----:B--2---:R-:W-:Y:S05]  /*a4d0*/  @!P0 BRA `(.L_x_71) ;  /* 0xfffffffc00f08947 */ /* 0x004fea000383ffff */
[----:B------:R-:W-:Y:S05]  /*a4e0*/  BRA `(.L_x_171) ;  /* 0xffffff9400f87947 */ /* 0x000fea000383ffff */
.L_x_73:
[----:B------:R-:W-:-:S07]  /*a4f0*/  MOV R0, UR46 ;  /* 0x0000002e00007c02 */ /* 0x000fce0008000f00 */
.L_x_172:
[----:B-1----:R1:W2:Y:S02]  /*a500*/  SYNCS.PHASECHK.TRANS64.TRYWAIT P0, [R0+URZ+0xd0], R5 ;  /* 0x0000d005000075a7 */ /* 0x0022a400080011ff */
[----:B--2---:R-:W-:Y:S05]  /*a510*/  @!P0 NANOSLEEP.SYNCS 0x989680 ;  /* 0x009896800000895d */ /* 0x004fea0003900000 */
[----:B------:R-:W2:Y:S02]  /*a520*/  @!P0 SYNCS.PHASECHK.TRANS64 P0, [R0+URZ+0xd0], R5 ;  /* 0x0000d005000085a7 */ /* 0x000ea400080010ff */
[----:B--2---:R-:W-:Y:S05]  /*a530*/  @!P0 BRA `(.L_x_172) ;  /* 0xfffffffc00f08947 */ /* 0x004fea000383ffff */
[----:B------:R-:W-:Y:S05]  /*a540*/  BRA `(.L_x_173) ;  /* 0xffffff9800447947 */ /* 0x000fea000383ffff */
.L_x_76:
[----:B------:R-:W-:Y:S07]  /*a550*/  MOV R0, UR7 ;  /* 0x0000000700007c02 */ /* 0x000fee0008000f00 */
.L_x_174:
[----:B-1----:R1:W2:Y:S02]  /*a560*/  SYNCS.PHASECHK.TRANS64.TRYWAIT P0, [R0+URZ], R5 ;  /* 0x00000005000075a7 */ /* 0x0022a400080011ff */
[----:B--2---:R-:W-:Y:S05]  /*a570*/  @!P0 NANOSLEEP.SYNCS 0x989680 ;  /* 0x009896800000895d */ /* 0x004fea0003900000 */
[----:B------:R-:W2:Y:S02]  /*a580*/  @!P0 SYNCS.PHASECHK.TRANS64 P0, [R0+URZ], R5 ;  /* 0x00000005000085a7 */ /* 0x000ea400080010ff */
[----:B--2---:R-:W-:Y:S05]  /*a590*/  @!P0 BRA `(.L_x_174) ;  /* 0xfffffffc00f08947 */ /* 0x004fea000383ffff */
[----:B------:R-:W-:Y:S05]  /*a5a0*/  BRA `(.L_x_75) ;  /* 0xffffff9800587947 */ /* 0x000fea000383ffff */
.L_x_80:
[----:B-1----:R-:W-:-:S07]  /*a5b0*/  MOV R0, UR4 ;  /* 0x0000000400007c02 */ /* 0x002fce0008000f00 */
.L_x_175:
[----:B-1----:R1:W2:Y:S02]  /*a5c0*/  SYNCS.PHASECHK.TRANS64.TRYWAIT P0, [R0+URZ], R3 ;  /* 0x00000003000075a7 */ /* 0x0022a400080011ff */
[----:B--2---:R-:W-:Y:S05]  /*a5d0*/  @!P0 NANOSLEEP.SYNCS 0x989680 ;  /* 0x009896800000895d */ /* 0x004fea0003900000 */
[----:B------:R-:W2:Y:S02]  /*a5e0*/  @!P0 SYNCS.PHASECHK.TRANS64 P0, [R0+URZ], R3 ;  /* 0x00000003000085a7 */ /* 0x000ea400080010ff */
[----:B--2---:R-:W-:Y:S05]  /*a5f0*/  @!P0 BRA `(.L_x_175) ;  /* 0xfffffffc00f08947 */ /* 0x004fea000383ffff */
[----:B------:R-:W-:Y:S05]  /*a600*/  BRA `(.L_x_176) ;  /* 0xffffff9c009c7947 */ /* 0x000fea000383ffff */
.L_x_81:
[----:B------:R-:W-:-:S07]  /*a610*/  MOV R0, UR5 ;  /* 0x0000000500007c02 */ /* 0x000fce0008000f00 */
.L_x_177:
[----:B-1----:R1:W2:Y:S02]  /*a620*/  SYNCS.PHASECHK.TRANS64.TRYWAIT P0, [R0+URZ], R3 ;  /* 0x00000003000075a7 */ /* 0x0022a400080011ff */
[----:B--2---:R-:W-:Y:S05]  /*a630*/  @!P0 NANOSLEEP.SYNCS 0x989680 ;  /* 0x009896800000895d */ /* 0x004fea0003900000 */
[----:B------:R-:W2:Y:S02]  /*a640*/  @!P0 SYNCS.PHASECHK.TRANS64 P0, [R0+URZ], R3 ;  /* 0x00000003000085a7 */ /* 0x000ea400080010ff */
[----:B--2---:R-:W-:Y:S05]  /*a650*/  @!P0 BRA `(.L_x_177) ;  /* 0xfffffffc00f08947 */ /* 0x004fea000383ffff */
[----:B------:R-:W-:Y:S05]  /*a660*/  BRA `(.L_x_178) ;  /* 0xffffff9c00a87947 */ /* 0x000fea000383ffff */
.L_x_82:
[----:B------:R-:W-:-:S07]  /*a670*/  MOV R0, UR5 ;  /* 0x0000000500007c02 */ /* 0x000fce0008000f00 */
.L_x_179:
[----:B-1----:R1:W2:Y:S02]  /*a680*/  SYNCS.PHASECHK.TRANS64.TRYWAIT P0, [R0+URZ], R3 ;  /* 0x00000003000075a7 */ /* 0x0022a400080011ff */
[----:B--2---:R-:W-:Y:S05]  /*a690*/  @!P0 NANOSLEEP.SYNCS 0x989680 ;  /* 0x009896800000895d */ /* 0x004fea0003900000 */
[----:B------:R-:W2:Y:S02]  /*a6a0*/  @!P0 SYNCS.PHASECHK.TRANS64 P0, [R0+URZ], R3 ;  /* 0x00000003000085a7 */ /* 0x000ea400080010ff */
[----:B--2---:R-:W-:Y:S05]  /*a6b0*/  @!P0 BRA `(.L_x_179) ;  /* 0xfffffffc00f08947 */ /* 0x004fea000383ffff */
[----:B------:R-:W-:Y:S05]  /*a6c0*/  BRA `(.L_x_180) ;  /* 0xffffff9c00b47947 */ /* 0x000fea000383ffff */
.L_x_85:
[----:B------:R-:W-:-:S07]  /*a6d0*/  MOV R0, UR41 ;  /* 0x0000002900007c02 */ /* 0x000fce0008000f00 */
.L_x_181:
[----:B-1----:R1:W2:Y:S02]  /*a6e0*/  SYNCS.PHASECHK.TRANS64.TRYWAIT P1, [R0+URZ+0x110], R3 ;  /* 0x00011003000075a7 */ /* 0x0022a400080211ff */
[----:B--2---:R-:W-:Y:S05]  /*a6f0*/  @!P1 NANOSLEEP.SYNCS 0x989680 ;  /* 0x009896800000995d */ /* 0x004fea0003900000 */
[----:B------:R-:W2:Y:S02]  /*a700*/  @!P1 SYNCS.PHASECHK.TRANS64 P1, [R0+URZ+0x110], R3 ;  /* 0x00011003000095a7 */ /* 0x000ea400080210ff */
[----:B--2---:R-:W-:Y:S05]  /*a710*/  @!P1 BRA `(.L_x_181) ;  /* 0xfffffffc00f09947 */ /* 0x004fea000383ffff */
[----:B------:R-:W-:Y:S05]  /*a720*/  BRA `(.L_x_182) ;  /* 0xffffffa000007947 */ /* 0x000fea000383ffff */
.L_x_90:
[----:B---3--:R3:W4:Y:S02]  /*a730*/  SYNCS.PHASECHK.TRANS64.TRYWAIT P0, [R12+URZ+0x90], R9 ;  /* 0x000090090c0075a7 */ /* 0x00872400080011ff */
[----:B----4-:R-:W-:Y:S05]  /*a740*/  @!P0 NANOSLEEP.SYNCS 0x989680 ;  /* 0x009896800000895d */ /* 0x010fea0003900000 */
[----:B------:R-:W4:Y:S02]  /*a750*/  @!P0 SYNCS.PHASECHK.TRANS64 P0, [R12+URZ+0x90], R9 ;  /* 0x000090090c0085a7 */ /* 0x000f2400080010ff */
[----:B----4-:R-:W-:Y:S05]  /*a760*/  @!P0 BRA `(.L_x_90) ;  /* 0xfffffffc00f08947 */ /* 0x010fea000383ffff */
[----:B------:R-:W-:Y:S05]  /*a770*/  BRA `(.L_x_183) ;  /* 0xffffffa400287947 */ /* 0x000fea000383ffff */
.L_x_93:
[----:B------:R-:W-:Y:S07]  /*a780*/  MOV R0, UR21 ;  /* 0x0000001500007c02 */ /* 0x000fee0008000f00 */
.L_x_184:
[----:B-1----:R1:W3:Y:S02]  /*a790*/  SYNCS.PHASECHK.TRANS64.TRYWAIT P2, [R0+URZ+0x88], R11 ;  /* 0x0000880b000075a7 */ /* 0x0022e400080411ff */
[----:B---3--:R-:W-:Y:S05]  /*a7a0*/  @!P2 NANOSLEEP.SYNCS 0x989680 ;  /* 0x009896800000a95d */ /* 0x008fea0003900000 */
[----:B------:R-:W3:Y:S02]  /*a7b0*/  @!P2 SYNCS.PHASECHK.TRANS64 P2, [R0+URZ+0x88], R11 ;  /* 0x0000880b0000a5a7 */ /* 0x000ee400080410ff */
[----:B---3--:R-:W-:Y:S05]  /*a7c0*/  @!P2 BRA `(.L_x_184) ;  /* 0xfffffffc00f0a947 */ /* 0x008fea000383ffff */
[----:B------:R-:W-:Y:S05]  /*a7d0*/  BRA `(.L_x_92) ;  /* 0xffffffa800907947 */ /* 0x000fea000383ffff */
.L_x_96:
[----:B---3--:R-:W-:Y:S07]  /*a7e0*/  MOV R0, UR21 ;  /* 0x0000001500007c02 */ /* 0x008fee0008000f00 */
.L_x_185:
[----:B-1----:R1:W3:Y:S02]  /*a7f0*/  SYNCS.PHASECHK.TRANS64.TRYWAIT P0, [R0+URZ+0x60], R9 ;  /* 0x00006009000075a7 */ /* 0x0022e400080011ff */
[----:B---3--:R-:W-:Y:S05]  /*a800*/  @!P0 NANOSLEEP.SYNCS 0x989680 ;  /* 0x009896800000895d */ /* 0x008fea0003900000 */
[----:B------:R-:W3:Y:S02]  /*a810*/  @!P0 SYNCS.PHASECHK.TRANS64 P0, [R0+URZ+0x60], R9 ;  /* 0x00006009000085a7 */ /* 0x000ee400080010ff */
[----:B---3--:R-:W-:Y:S05]  /*a820*/  @!P0 BRA `(.L_x_185) ;  /* 0xfffffffc00f08947 */ /* 0x008fea000383ffff */
[----:B------:R-:W-:Y:S05]  /*a830*/  BRA `(.L_x_186) ;  /* 0xffffffa800ec7947 */ /* 0x000fea000383ffff */
.L_x_97:
[----:B------:R-:W-:Y:S07]  /*a840*/  MOV R0, UR21 ;  /* 0x0000001500007c02 */ /* 0x000fee0008000f00 */
.L_x_187:
[----:B-1----:R1:W3:Y:S02]  /*a850*/  SYNCS.PHASECHK.TRANS64.TRYWAIT P0, [R0+URZ+0x68], R9 ;  /* 0x00006809000075a7 */ /* 0x0022e400080011ff */
[----:B---3--:R-:W-:Y:S05]  /*a860*/  @!P0 NANOSLEEP.SYNCS 0x989680 ;  /* 0x009896800000895d */ /* 0x008fea0003900000 */
[----:B------:R-:W3:Y:S02]  /*a870*/  @!P0 SYNCS.PHASECHK.TRANS64 P0, [R0+URZ+0x68], R9 ;  /* 0x00006809000085a7 */ /* 0x000ee400080010ff */
[----:B---3--:R-:W-:Y:S05]  /*a880*/  @!P0 BRA `(.L_x_187) ;  /* 0xfffffffc00f08947 */ /* 0x008fea000383ffff */
[----:B------:R-:W-:Y:S05]  /*a890*/  BRA `(.L_x_188) ;  /* 0xffffffac00287947 */ /* 0x000fea000383ffff */
.L_x_98:
[----:B------:R-:W-:Y:S07]  /*a8a0*/  MOV R0, UR21 ;  /* 0x0000001500007c02 */ /* 0x000fee0008000f00 */
.L_x_189:
[----:B-1----:R1:W3:Y:S02]  /*a8b0*/  SYNCS.PHASECHK.TRANS64.TRYWAIT P0, [R0+URZ+0x70], R9 ;  /* 0x00007009000075a7 */ /* 0x0022e400080011ff */
[----:B---3--:R-:W-:Y:S05]  /*a8c0*/  @!P0 NANOSLEEP.SYNCS 0x989680 ;  /* 0x009896800000895d */ /* 0x008fea0003900000 */
[----:B------:R-:W3:Y:S02]  /*a8d0*/  @!P0 SYNCS.PHASECHK.TRANS64 P0, [R0+URZ+0x70], R9 ;  /* 0x00007009000085a7 */ /* 0x000ee400080010ff */
[----:B---3--:R-:W-:Y:S05]  /*a8e0*/  @!P0 BRA `(.L_x_189) ;  /* 0xfffffffc00f08947 */ /* 0x008fea000383ffff */
[----:B------:R-:W-:Y:S05]  /*a8f0*/  BRA `(.L_x_190) ;  /* 0xffffffac00707947 */ /* 0x000fea000383ffff */
.L_x_99:
[----:B------:R-:W-:Y:S07]  /*a900*/  MOV R0, UR21 ;  /* 0x0000001500007c02 */ /* 0x000fee0008000f00 */
.L_x_191:
[----:B-1----:R1:W3:Y:S02]  /*a910*/  SYNCS.PHASECHK.TRANS64.TRYWAIT P0, [R0+URZ+0x78], R9 ;  /* 0x00007809000075a7 */ /* 0x0022e400080011ff */
[----:B---3--:R-:W-:Y:S05]  /*a920*/  @!P0 NANOSLEEP.SYNCS 0x989680 ;  /* 0x009896800000895d */ /* 0x008fea0003900000 */
[----:B------:R-:W3:Y:S02]  /*a930*/  @!P0 SYNCS.PHASECHK.TRANS64 P0, [R0+URZ+0x78], R9 ;  /* 0x00007809000085a7 */ /* 0x000ee400080010ff */
[----:B---3--:R-:W-:Y:S05]  /*a940*/  @!P0 BRA `(.L_x_191) ;  /* 0xfffffffc00f08947 */ /* 0x008fea000383ffff */
[----:B------:R-:W-:Y:S05]  /*a950*/  BRA `(.L_x_192) ;  /* 0xffffffac00b47947 */ /* 0x000fea000383ffff */
.L_x_101:
[----:B------:R-:W-:-:S07]  /*a960*/  MOV R0, UR21 ;  /* 0x0000001500007c02 */ /* 0x000fce0008000f00 */
.L_x_193:
[----:B-1----:R1:W4:Y:S02]  /*a970*/  SYNCS.PHASECHK.TRANS64.TRYWAIT P0, [R0+URZ+0x60], R3 ;  /* 0x00006003000075a7 */ /* 0x00232400080011ff */
[----:B----4-:R-:W-:Y:S05]  /*a980*/  @!P0 NANOSLEEP.SYNCS 0x989680 ;  /* 0x009896800000895d */ /* 0x010fea0003900000 */
[----:B------:R-:W4:Y:S02]  /*a990*/  @!P0 SYNCS.PHASECHK.TRANS64 P0, [R0+URZ+0x60], R3 ;  /* 0x00006003000085a7 */ /* 0x000f2400080010ff */
[----:B----4-:R-:W-:Y:S05]  /*a9a0*/  @!P0 BRA `(.L_x_193) ;  /* 0xfffffffc00f08947 */ /* 0x010fea000383ffff */
[----:B------:R-:W-:Y:S05]  /*a9b0*/  BRA `(.L_x_194) ;  /* 0xffffffb000287947 */ /* 0x000fea000383ffff */
.L_x_102:
[----:B-1----:R-:W-:-:S07]  /*a9c0*/  MOV R0, UR21 ;  /* 0x0000001500007c02 */ /* 0x002fce0008000f00 */
.L_x_195:
[----:B-1----:R1:W4:Y:S02]  /*a9d0*/  SYNCS.PHASECHK.TRANS64.TRYWAIT P0, [R0+URZ+0x68], R3 ;  /* 0x00006803000075a7 */ /* 0x00232400080011ff */
[----:B----4-:R-:W-:Y:S05]  /*a9e0*/  @!P0 NANOSLEEP.SYNCS 0x989680 ;  /* 0x009896800000895d */ /* 0x010fea0003900000 */
[----:B------:R-:W4:Y:S02]  /*a9f0*/  @!P0 SYNCS.PHASECHK.TRANS64 P0, [R0+URZ+0x68], R3 ;  /* 0x00006803000085a7 */ /* 0x000f2400080010ff */
[----:B----4-:R-:W-:Y:S05]  /*aa00*/  @!P0 BRA `(.L_x_195) ;  /* 0xfffffffc00f08947 */ /* 0x010fea000383ffff */
[----:B------:R-:W-:Y:S05]  /*aa10*/  BRA `(.L_x_196) ;  /* 0xffffffb000187947 */ /* 0x000fea000383ffff */
.L_x_103:
[----:B-1----:R-:W-:-:S07]  /*aa20*/  MOV R0, UR21 ;  /* 0x0000001500007c02 */ /* 0x002fce0008000f00 */
.L_x_197:
[----:B-1----:R1:W4:Y:S02]  /*aa30*/  SYNCS.PHASECHK.TRANS64.TRYWAIT P0, [R0+URZ+0x70], R3 ;  /* 0x00007003000075a7 */ /* 0x00232400080011ff */
[----:B----4-:R-:W-:Y:S05]  /*aa40*/  @!P0 NANOSLEEP.SYNCS 0x989680 ;  /* 0x009896800000895d */ /* 0x010fea0003900000 */
[----:B------:R-:W4:Y:S02]  /*aa50*/  @!P0 SYNCS.PHASECHK.TRANS64 P0, [R0+URZ+0x70], R3 ;  /* 0x00007003000085a7 */ /* 0x000f2400080010ff */
[----:B----4-:R-:W-:Y:S05]  /*aa60*/  @!P0 BRA `(.L_x_197) ;  /* 0xfffffffc00f08947 */ /* 0x010fea000383ffff */
[----:B------:R-:W-:Y:S05]  /*aa70*/  BRA `(.L_x_198) ;  /* 0xffffffb000087947 */ /* 0x000fea000383ffff */
.L_x_105:
[----:B--2---:R2:W3:Y:S02]  /*aa80*/  SYNCS.PHASECHK.TRANS64.TRYWAIT P0, [R3+URZ+0x90], R0 ;  /* 0x00009000030075a7 */ /* 0x0044e400080011ff */
[----:B---3--:R-:W-:Y:S05]  /*aa90*/  @!P0 NANOSLEEP.SYNCS 0x989680 ;  /* 0x009896800000895d */ /* 0x008fea0003900000 */
[----:B------:R-:W3:Y:S02]  /*aaa0*/  @!P0 SYNCS.PHASECHK.TRANS64 P0, [R3+URZ+0x90], R0 ;  /* 0x00009000030085a7 */ /* 0x000ee400080010ff */
[----:B---3--:R-:W-:Y:S05]  /*aab0*/  @!P0 BRA `(.L_x_105) ;  /* 0xfffffffc00f08947 */ /* 0x008fea000383ffff */
[----:B------:R-:W-:Y:S05]  /*aac0*/  BRA `(.L_x_199) ;  /* 0xffffffb000c87947 */ /* 0x000fea000383ffff */
.L_x_116:
[----:B-1----:R-:W-:Y:S04]  /*aad0*/  MOV R0, UR44 ;  /* 0x0000002c00007c02 */ /* 0x002fe80008000f00 */
[----:B------:R1:W2:Y:S03]  /*aae0*/  SYNCS.PHASECHK.TRANS64.TRYWAIT P0, [R0+URZ+0x40], R5 ;  /* 0x00004005000075a7 */ /* 0x0002a600080011ff */
[----:B--2---:R-:W-:Y:S05]  /*aaf0*/  @!P0 NANOSLEEP.SYNCS 0x989680 ;  /* 0x009896800000895d */ /* 0x004fea0003900000 */
[----:B------:R-:W2:Y:S02]  /*ab00*/  @!P0 SYNCS.PHASECHK.TRANS64 P0, [R0+URZ+0x40], R5 ;  /* 0x00004005000085a7 */ /* 0x000ea400080010ff */
[----:B--2---:R-:W-:Y:S05]  /*ab10*/  @!P0 BRA `(.L_x_116) ;  /* 0xfffffffc00ec8947 */ /* 0x004fea000383ffff */
[----:B------:R-:W-:Y:S05]  /*ab20*/  BRA `(.L_x_115) ;  /* 0xffffffc0001c7947 */ /* 0x000fea000383ffff */
.L_x_118:
[----:B-1----:R1:W3:Y:S02]  /*ab30*/  SYNCS.PHASECHK.TRANS64.TRYWAIT P1, [R100+URZ+0xb0], R3 ;  /* 0x0000b003640075a7 */ /* 0x0022e400080211ff */
[----:B---3--:R-:W-:Y:S05]  /*ab40*/  @!P1 NANOSLEEP.SYNCS 0x989680 ;  /* 0x009896800000995d */ /* 0x008fea0003900000 */
[----:B------:R-:W3:Y:S02]  /*ab50*/  @!P1 SYNCS.PHASECHK.TRANS64 P1, [R100+URZ+0xb0], R3 ;  /* 0x0000b003640095a7 */ /* 0x000ee400080210ff */
[----:B---3--:R-:W-:Y:S05]  /*ab60*/  @!P1 BRA `(.L_x_118) ;  /* 0xfffffffc00f09947 */ /* 0x008fea000383ffff */
[----:B------:R-:W-:Y:S05]  /*ab70*/  BRA `(.L_x_117) ;  /* 0xffffffc000447947 */ /* 0x000fea000383ffff */
.L_x_127:
[----:B---3--:R3:W4:Y:S02]  /*ab80*/  SYNCS.PHASECHK.TRANS64.TRYWAIT P0, [R3+URZ+0x40], R0 ;  /* 0x00004000030075a7 */ /* 0x00872400080011ff */
[----:B----4-:R-:W-:Y:S05]  /*ab90*/  @!P0 NANOSLEEP.SYNCS 0x989680 ;  /* 0x009896800000895d */ /* 0x010fea0003900000 */
[----:B------:R-:W4:Y:S02]  /*aba0*/  @!P0 SYNCS.PHASECHK.TRANS64 P0, [R3+URZ+0x40], R0 ;  /* 0x00004000030085a7 */ /* 0x000f2400080010ff */
[----:B----4-:R-:W-:Y:S05]  /*abb0*/  @!P0 BRA `(.L_x_127) ;  /* 0xfffffffc00f08947 */ /* 0x010fea000383ffff */
[----:B------:R-:W-:Y:S05]  /*abc0*/  BRA `(.L_x_126) ;  /* 0xffffffcc00207947 */ /* 0x000fea000383ffff */
.L_x_135:
[----:B---3--:R3:W4:Y:S02]  /*abd0*/  SYNCS.PHASECHK.TRANS64.TRYWAIT P0, [R62+URZ+0x40], R5 ;  /* 0x000040053e0075a7 */ /* 0x00872400080011ff */
[----:B----4-:R-:W-:Y:S05]  /*abe0*/  @!P0 NANOSLEEP.SYNCS 0x989680 ;  /* 0x009896800000895d */ /* 0x010fea0003900000 */
[----:B------:R-:W4:Y:S02]  /*abf0*/  @!P0 SYNCS.PHASECHK.TRANS64 P0, [R62+URZ+0x40], R5 ;  /* 0x000040053e0085a7 */ /* 0x000f2400080010ff */
[----:B----4-:R-:W-:Y:S05]  /*ac00*/  @!P0 BRA `(.L_x_135) ;  /* 0xfffffffc00f08947 */ /* 0x010fea000383ffff */
[----:B------:R-:W-:Y:S05]  /*ac10*/  BRA `(.L_x_134) ;  /* 0xffffffd800247947 */ /* 0x000fea000383ffff */
.L_x_143:
[----:B---3--:R3:W4:Y:S02]  /*ac20*/  SYNCS.PHASECHK.TRANS64.TRYWAIT P0, [R62+URZ+0x40], R5 ;  /* 0x000040053e0075a7 */ /* 0x00872400080011ff */
[----:B----4-:R-:W-:Y:S05]  /*ac30*/  @!P0 NANOSLEEP.SYNCS 0x989680 ;  /* 0x009896800000895d */ /* 0x010fea0003900000 */
[----:B------:R-:W4:Y:S02]  /*ac40*/  @!P0 SYNCS.PHASECHK.TRANS64 P0, [R62+URZ+0x40], R5 ;  /* 0x000040053e0085a7 */ /* 0x000f2400080010ff */
[----:B----4-:R-:W-:Y:S05]  /*ac50*/  @!P0 BRA `(.L_x_143) ;  /* 0xfffffffc00f08947 */ /* 0x010fea000383ffff */
[----:B------:R-:W-:Y:S05]  /*ac60*/  BRA `(.L_x_142) ;  /* 0xffffffe400287947 */ /* 0x000fea000383ffff */
        .weak           $__internal_0_$__cuda_sm10x_tcgen05_guardrail_trap_col_being_dealloced_not_returned_by_alloc
        .type           $__internal_0_$__cuda_sm10x_tcgen05_guardrail_trap_col_being_dealloced_not_returned_by_alloc,@function
        .size           $__internal_0_$__cuda_sm10x_tcgen05_guardrail_trap_col_being_dealloced_not_returned_by_alloc,($__internal_1_$__cuda_sm10x_tcgen05_guardrail_trap_phase_invalid_during_alloc - $__internal_0_$__cuda_sm10x_tcgen05_guardrail_trap_col_being_dealloced_not_returned_by_alloc)
$__internal_0_$__cuda_sm10x_tcgen05_guardrail_trap_col_being_dealloced_not_returned_by_alloc:
[----:B------:R-:W-:Y:S05]  /*ac70*/  BPT.TRAP 0x1 ;  /* 0x000000040000795c */ /* 0x000fea0000300000 */
[----:B------:R-:W-:-:S04]  /*ac80*/  HFMA2 R3, -RZ, RZ, 0, 0 ;  /* 0x00000000ff037431 */ /* 0x000fc800000001ff */
[----:B------:R-:W-:Y:S05]  /*ac90*/  RET.REL.NODEC R2 `(_ZN7cutlass13device_kernelINS_4gemm6kernel13GemmUniversalIN4cute5tupleIJiiiiEEENS1_10collective13CollectiveMmaINS1_35MainloopSm100TmaUmmaWarpSpecializedILi4ELi2ELi4ENS5_IJNS4_1CILi4EEENSA_ILi2EEENSA_ILi1EEEEEEEENS5_IJNSA_ILi256EEENSA_ILi128EEESH_EEENS_10bfloat16_tENS5_IJlSD_lEEESJ_SK_NS4_8TiledMMAINS4_8MMA_AtomIJNS4_26SM100_MMA_F16BF16_2x1SM_SSISJ_SJ_fLi256ELi128ELNS4_4UMMA5MajorE0ELSP_0ELNSO_7ScaleInE0ELSQ_0EEEEEENS4_6LayoutINS5_IJSD_SD_SD_EEENS5_IJNSA_ILi0EEESV_SV_EEEEENS5_IJNS4_10UnderscoreESY_SY_EEEEENS4_28SM100_TMA_2SM_LOAD_MULTICASTENS4_14ComposedLayoutINS4_7SwizzleILi3ELi4ELi3EEENS4_18smem_ptr_flag_bitsILi16EEENST_INS5_IJNSA_ILi8EEENSA_ILi64EEEEEENS5_IJS18_SD_EEEEEEEvNS4_8identityES11_S1C_vS1D_EENS_8epilogue10collective18CollectiveEpilogueINS1F_23Sm100TmaWarpSpecializedILi4ELi2ELi32ELb1ELb0EEEJNS5_IJSH_SH_SH_EEENS5_IJNST_ISH_SD_EENST_INSA_ILi32EEESD_EEEEESJ_SK_SJ_SK_NS1F_6fusion15FusionCallbacksIS1J_NS1P_17LinearCombinationISJ_fSJ_fLNS_15FloatRoundStyleE2EEES1K_S1O_JEEENS4_5SM1004TMEM4LOAD26SM100_TMEM_LOAD_32dp32b32xENS4_13SM90_TMA_LOADENS12_INS13_ILi2ELi4ELi3EEES16_NST_INS5_IJS17_S1M_EEENS5_IJS1M_SD_EEEEEEENS4_39AutoVectorizingCopyWithAssumedAlignmentILi128EEENS4_14SM90_TMA_STOREES24_S26_S26_EEEvvEEEEvNT_6ParamsE) ;  /* 0xffffff5002d87950 */ /* 0x000fea0003c3ffff */
        .weak           $__internal_1_$__cuda_sm10x_tcgen05_guardrail_trap_phase_invalid_during_alloc
        .type           $__internal_1_$__cuda_sm10x_tcgen05_guardrail_trap_phase_invalid_during_alloc,@function
        .size           $__internal_1_$__cuda_sm10x_tcgen05_guardrail_trap_phase_invalid_during_alloc,($__internal_2_$__cuda_sm10x_tcgen05_guardrail_trap_unallocated_columns_being_dealloced - $__internal_1_$__cuda_sm10x_tcgen05_guardrail_trap_phase_invalid_during_alloc)
$__internal_1_$__cuda_sm10x_tcgen05_guardrail_trap_phase_invalid_during_alloc:
[----:B------:R-:W-:Y:S05]  /*aca0*/  BPT.TRAP 0x1 ;  /* 0x000000040000795c */ /* 0x000fea0000300000 */
[----:B------:R-:W-:-:S04]  /*acb0*/  MOV R5, 0x0 ;  /* 0x0000000000057802 */ /* 0x000fc80000000f00 */
[----:B------:R-:W-:Y:S05]  /*acc0*/  RET.REL.NODEC R4 `(_ZN7cutlass13device_kernelINS_4gemm6kernel13GemmUniversalIN4cute5tupleIJiiiiEEENS1_10collective13CollectiveMmaINS1_35MainloopSm100TmaUmmaWarpSpecializedILi4ELi2ELi4ENS5_IJNS4_1CILi4EEENSA_ILi2EEENSA_ILi1EEEEEEEENS5_IJNSA_ILi256EEENSA_ILi128EEESH_EEENS_10bfloat16_tENS5_IJlSD_lEEESJ_SK_NS4_8TiledMMAINS4_8MMA_AtomIJNS4_26SM100_MMA_F16BF16_2x1SM_SSISJ_SJ_fLi256ELi128ELNS4_4UMMA5MajorE0ELSP_0ELNSO_7ScaleInE0ELSQ_0EEEEEENS4_6LayoutINS5_IJSD_SD_SD_EEENS5_IJNSA_ILi0EEESV_SV_EEEEENS5_IJNS4_10UnderscoreESY_SY_EEEEENS4_28SM100_TMA_2SM_LOAD_MULTICASTENS4_14ComposedLayoutINS4_7SwizzleILi3ELi4ELi3EEENS4_18smem_ptr_flag_bitsILi16EEENST_INS5_IJNSA_ILi8EEENSA_ILi64EEEEEENS5_IJS18_SD_EEEEEEEvNS4_8identityES11_S1C_vS1D_EENS_8epilogue10collective18CollectiveEpilogueINS1F_23Sm100TmaWarpSpecializedILi4ELi2ELi32ELb1ELb0EEEJNS5_IJSH_SH_SH_EEENS5_IJNST_ISH_SD_EENST_INSA_ILi32EEESD_EEEEESJ_SK_SJ_SK_NS1F_6fusion15FusionCallbacksIS1J_NS1P_17LinearCombinationISJ_fSJ_fLNS_15FloatRoundStyleE2EEES1K_S1O_JEEENS4_5SM1004TMEM4LOAD26SM100_TMEM_LOAD_32dp32b32xENS4_13SM90_TMA_LOADENS12_INS13_ILi2ELi4ELi3EEES16_NST_INS5_IJS17_S1M_EEENS5_IJS1M_SD_EEEEEEENS4_39AutoVectorizingCopyWithAssumedAlignmentILi128EEENS4_14SM90_TMA_STOREES24_S26_S26_EEEvvEEEEvNT_6ParamsE) ;  /* 0xffffff5004cc7950 */ /* 0x000fea0003c3ffff */
        .weak           $__internal_2_$__cuda_sm10x_tcgen05_guardrail_trap_unallocated_columns_being_dealloced
        .type           $__internal_2_$__cuda_sm10x_tcgen05_guardrail_trap_unallocated_columns_being_dealloced,@function
        .size           $__internal_2_$__cuda_sm10x_tcgen05_guardrail_trap_unallocated_columns_being_dealloced,(.L_x_201 - $__internal_2_$__cuda_sm10x_tcgen05_guardrail_trap_unallocated_columns_being_dealloced)
$__internal_2_$__cuda_sm10x_tcgen05_guardrail_trap_unallocated_columns_being_dealloced:
[----:B------:R-:W-:Y:S05]  /*acd0*/  BPT.TRAP 0x1 ;  /* 0x000000040000795c */ /* 0x000fea0000300000 */
[----:B------:R-:W-:-:S04]  /*ace0*/  HFMA2 R3, -RZ, RZ, 0, 0 ;  /* 0x00000000ff037431 */ /* 0x000fc800000001ff */
[----:B------:R-:W-:Y:S05]  /*acf0*/  RET.REL.NODEC R2 `(_ZN7cutlass13device_kernelINS_4gemm6kernel13GemmUniversalIN4cute5tupleIJiiiiEEENS1_10collective13CollectiveMmaINS1_35MainloopSm100TmaUmmaWarpSpecializedILi4ELi2ELi4ENS5_IJNS4_1CILi4EEENSA_ILi2EEENSA_ILi1EEEEEEEENS5_IJNSA_ILi256EEENSA_ILi128EEESH_EEENS_10bfloat16_tENS5_IJlSD_lEEESJ_SK_NS4_8TiledMMAINS4_8MMA_AtomIJNS4_26SM100_MMA_F16BF16_2x1SM_SSISJ_SJ_fLi256ELi128ELNS4_4UMMA5MajorE0ELSP_0ELNSO_7ScaleInE0ELSQ_0EEEEEENS4_6LayoutINS5_IJSD_SD_SD_EEENS5_IJNSA_ILi0EEESV_SV_EEEEENS5_IJNS4_10UnderscoreESY_SY_EEEEENS4_28SM100_TMA_2SM_LOAD_MULTICASTENS4_14ComposedLayoutINS4_7SwizzleILi3ELi4ELi3EEENS4_18smem_ptr_flag_bitsILi16EEENST_INS5_IJNSA_ILi8EEENSA_ILi64EEEEEENS5_IJS18_SD_EEEEEEEvNS4_8identityES11_S1C_vS1D_EENS_8epilogue10collective18CollectiveEpilogueINS1F_23Sm100TmaWarpSpecializedILi4ELi2ELi32ELb1ELb0EEEJNS5_IJSH_SH_SH_EEENS5_IJNST_ISH_SD_EENST_INSA_ILi32EEESD_EEEEESJ_SK_SJ_SK_NS1F_6fusion15FusionCallbacksIS1J_NS1P_17LinearCombinationISJ_fSJ_fLNS_15FloatRoundStyleE2EEES1K_S1O_JEEENS4_5SM1004TMEM4LOAD26SM100_TMEM_LOAD_32dp32b32xENS4_13SM90_TMA_LOADENS12_INS13_ILi2ELi4ELi3EEES16_NST_INS5_IJS17_S1M_EEENS5_IJS1M_SD_EEEEEEENS4_39AutoVectorizingCopyWithAssumedAlignmentILi128EEENS4_14SM90_TMA_STOREES24_S26_S26_EEEvvEEEEvNT_6ParamsE) ;  /* 0xffffff5002c07950 */ /* 0x000fea0003c3ffff */
.L_x_200:
[----:B------:R-:W-:-:S00]  /*ad00*/  BRA `(.L_x_200) ;  /* 0xfffffffc00fc7947 */ /* 0x000fc0000383ffff */
[----:B------:R-:W-:-:S00]  /*ad10*/  NOP ;  /* 0x0000000000007918 */ /* 0x000fc00000000000 */
        /* <DEDUP_REMOVED lines=14> */
.L_x_201:


//--------------------- .nv.global.init           --------------------------
	.section	.nv.global.init,"aw",@progbits
.nv.global.init:
	.type		$str$27,@object
	.size		$str$27,($str$28 - $str$27)
$str$27:
        /*0000*/ 	.byte	0x28, 0x61, 0x64, 0x64, 0x72, 0x65, 0x73, 0x73, 0x20, 0x26, 0x20, 0x6d, 0x61, 0x73, 0x6b, 0x29
        /*0010*/ 	.byte	0x20, 0x3d, 0x3d, 0x20, 0x30, 0x00
	.type		$str$28,@object
	.size		$str$28,($str$26 - $str$28)
$str$28:
        /*0016*/ 	.byte	0x2f, 0x74, 0x6d, 0x70, 0x2f, 0x63, 0x75, 0x74, 0x6c, 0x61, 0x73, 0x73, 0x5f, 0x73, 0x77, 0x65
        /*0026*/ 	.byte	0x65, 0x70, 0x5f, 0x73, 0x72, 0x63, 0x2f, 0x69, 0x6e, 0x63, 0x6c, 0x75, 0x64, 0x65, 0x2f, 0x63
        /*0036*/ 	.byte	0x75, 0x74, 0x65, 0x2f, 0x70, 0x6f, 0x69, 0x6e, 0x74, 0x65, 0x72, 0x5f, 0x66, 0x6c, 0x61, 0x67
        /*0046*/ 	.byte	0x67, 0x65, 0x64, 0x2e, 0x68, 0x70, 0x70, 0x00
	.type		$str$26,@object
	.size		$str$26,($str$25 - $str$26)
$str$26:
        /*004e*/ 	.byte	0x2f, 0x74, 0x6d, 0x70, 0x2f, 0x63, 0x75, 0x74, 0x6c, 0x61, 0x73, 0x73, 0x5f, 0x73, 0x77, 0x65
        /*005e*/ 	.byte	0x65, 0x70, 0x5f, 0x73, 0x72, 0x63, 0x2f, 0x69, 0x6e, 0x63, 0x6c, 0x75, 0x64, 0x65, 0x2f, 0x63
        /*006e*/ 	.byte	0x75, 0x74, 0x65, 0x2f, 0x61, 0x74, 0x6f, 0x6d, 0x2f, 0x63, 0x6f, 0x70, 0x79, 0x5f, 0x74, 0x72
        /*007e*/ 	.byte	0x61, 0x69, 0x74, 0x73, 0x5f, 0x73, 0x6d, 0x31, 0x30, 0x30, 0x2e, 0x68, 0x70, 0x70, 0x00
	.type		$str$25,@object
	.size		$str$25,(__unnamed_1 - $str$25)
$str$25:
        /*008d*/ 	.byte	0x28, 0x28, 0x75, 0x69, 0x6e, 0x74, 0x33, 0x32, 0x5f, 0x74, 0x28, 0x74, 0x68, 0x72, 0x65, 0x61
        /*009d*/ 	.byte	0x64, 0x49, 0x64, 0x78, 0x2e, 0x78, 0x29, 0x20, 0x2f, 0x20, 0x33, 0x32, 0x29, 0x20, 0x25, 0x20
        /*00ad*/ 	.byte	0x34, 0x29, 0x20, 0x3d, 0x3d, 0x20, 0x28, 0x28, 0x28, 0x74, 0x6d, 0x65, 0x6d, 0x5f, 0x61, 0x64
        /*00bd*/ 	.byte	0x64, 0x72, 0x20, 0x3e, 0x3e, 0x20, 0x31, 0x36, 0x29, 0x20, 0x2f, 0x20, 0x33, 0x32, 0x29, 0x20
        /*00cd*/ 	.byte	0x25, 0x20, 0x34, 0x29, 0x00
	.type		__unnamed_1,@object
	.size		__unnamed_1,(__unnamed_2 - __unnamed_1)
__unnamed_1:
        /*00d2*/ 	.byte	0x61, 0x75, 0x74, 0x6f, 0x20, 0x63, 0x75, 0x74, 0x65, 0x3a, 0x3a, 0x61, 0x73, 0x5f, 0x70, 0x6f
        /* <DEDUP_REMOVED lines=24> */
        /*0262*/ 	.byte	0x34, 0x30, 0x39, 0x36, 0x3e, 0x3e, 0x3e, 0x3e, 0x5d, 0x00
	.type		__unnamed_2,@object
	.size		__unnamed_2,(.L_2 - __unnamed_2)
__unnamed_2:
        /* <DEDUP_REMOVED lines=42> */
        /*050c*/ 	.byte	0x3e, 0x3e, 0x5d, 0x00
.L_2:


//--------------------- .nv.shared._ZN7cutlass13device_kernelINS_4gemm6kernel13GemmUniversalIN4cute5tupleIJiiiiEEENS1_10collective13CollectiveMmaINS1_35MainloopSm100TmaUmmaWarpSpecializedILi4ELi2ELi4ENS5_IJNS4_1CILi4EEENSA_ILi2EEENSA_ILi1EEEEEEEENS5_IJNSA_ILi256EEENSA_ILi128EEESH_EEENS_10bfloat16_tENS5_IJlSD_lEEESJ_SK_NS4_8TiledMMAINS4_8MMA_AtomIJNS4_26SM100_MMA_F16BF16_2x1SM_SSISJ_SJ_fLi256ELi128ELNS4_4UMMA5MajorE0ELSP_0ELNSO_7ScaleInE0ELSQ_0EEEEEENS4_6LayoutINS5_IJSD_SD_SD_EEENS5_IJNSA_ILi0EEESV_SV_EEEEENS5_IJNS4_10UnderscoreESY_SY_EEEEENS4_28SM100_TMA_2SM_LOAD_MULTICASTENS4_14ComposedLayoutINS4_7SwizzleILi3ELi4ELi3EEENS4_18smem_ptr_flag_bitsILi16EEENST_INS5_IJNSA_ILi8EEENSA_ILi64EEEEEENS5_IJS18_SD_EEEEEEEvNS4_8identityES11_S1C_vS1D_EENS_8epilogue10collective18CollectiveEpilogueINS1F_23Sm100TmaWarpSpecializedILi4ELi2ELi32ELb1ELb0EEEJNS5_IJSH_SH_SH_EEENS5_IJNST_ISH_SD_EENST_INSA_ILi32EEESD_EEEEESJ_SK_SJ_SK_NS1F_6fusion15FusionCallbacksIS1J_NS1P_17LinearCombinationISJ_fSJ_fLNS_15FloatRoundStyleE2EEES1K_S1O_JEEENS4_5SM1004TMEM4LOAD26SM100_TMEM_LOAD_32dp32b32xENS4_13SM90_TMA_LOADENS12_INS13_ILi2ELi4ELi3EEES16_NST_INS5_IJS17_S1M_EEENS5_IJS1M_SD_EEEEEEENS4_39AutoVectorizingCopyWithAssumedAlignmentILi128EEENS4_14SM90_TMA_STOREES24_S26_S26_EEEvvEEEEvNT_6ParamsE --------------------------
	.section	.nv.shared._ZN7cutlass13device_kernelINS_4gemm6kernel13GemmUniversalIN4cute5tupleIJiiiiEEENS1_10collective13CollectiveMmaINS1_35MainloopSm100TmaUmmaWarpSpecializedILi4ELi2ELi4ENS5_IJNS4_1CILi4EEENSA_ILi2EEENSA_ILi1EEEEEEEENS5_IJNSA_ILi256EEENSA_ILi128EEESH_EEENS_10bfloat16_tENS5_IJlSD_lEEESJ_SK_NS4_8TiledMMAINS4_8MMA_AtomIJNS4_26SM100_MMA_F16BF16_2x1SM_SSISJ_SJ_fLi256ELi128ELNS4_4UMMA5MajorE0ELSP_0ELNSO_7ScaleInE0ELSQ_0EEEEEENS4_6LayoutINS5_IJSD_SD_SD_EEENS5_IJNSA_ILi0EEESV_SV_EEEEENS5_IJNS4_10UnderscoreESY_SY_EEEEENS4_28SM100_TMA_2SM_LOAD_MULTICASTENS4_14ComposedLayoutINS4_7SwizzleILi3ELi4ELi3EEENS4_18smem_ptr_flag_bitsILi16EEENST_INS5_IJNSA_ILi8EEENSA_ILi64EEEEEENS5_IJS18_SD_EEEEEEEvNS4_8identityES11_S1C_vS1D_EENS_8epilogue10collective18CollectiveEpilogueINS1F_23Sm100TmaWarpSpecializedILi4ELi2ELi32ELb1ELb0EEEJNS5_IJSH_SH_SH_EEENS5_IJNST_ISH_SD_EENST_INSA_ILi32EEESD_EEEEESJ_SK_SJ_SK_NS1F_6fusion15FusionCallbacksIS1J_NS1P_17LinearCombinationISJ_fSJ_fLNS_15FloatRoundStyleE2EEES1K_S1O_JEEENS4_5SM1004TMEM4LOAD26SM100_TMEM_LOAD_32dp32b32xENS4_13SM90_TMA_LOADENS12_INS13_ILi2ELi4ELi3EEES16_NST_INS5_IJS17_S1M_EEENS5_IJS1M_SD_EEEEEEENS4_39AutoVectorizingCopyWithAssumedAlignmentILi128EEENS4_14SM90_TMA_STOREES24_S26_S26_EEEvvEEEEvNT_6ParamsE,"aw",@nobits
	.sectionflags	@""
	.align	16
	.zero		1024


//--------------------- .nv.shared.reserved.0     --------------------------
	.section	.nv.shared.reserved.0,"aw",@nobits
	.weak		__nv_reservedSMEM_offset_0_alias
	.size		__nv_reservedSMEM_offset_0_alias, 0, 64
	.other		__nv_reservedSMEM_offset_0_alias,@"STO_CUDA_RESERVED_SHARED STV_DEFAULT"
__nv_reservedSMEM_offset_0_alias:
	.zero		0
.nv.shared.reserved.0:
	.zero		64
	.weak		__nv_reservedSMEM_tcgen05_partition
	.type		__nv_reservedSMEM_tcgen05_partition,@object
	.size		__nv_reservedSMEM_tcgen05_partition,(.L_0 - __nv_reservedSMEM_tcgen05_partition)
__nv_reservedSMEM_tcgen05_partition:
	.zero		32
.L_0:


//--------------------- .nv.global                --------------------------
	.section	.nv.global,"aw",@nobits
.nv.global:
	.type		_ZN40_INTERNAL_8dae743c_4_k_cu_a7fc1d31_197304cute1_E,@object
	.size		_ZN40_INTERNAL_8dae743c_4_k_cu_a7fc1d31_197304cute1_E,(_ZN40_INTERNAL_8dae743c_4_k_cu_a7fc1d31_197304cuda3std3__45__cpo6cbeginE - _ZN40_INTERNAL_8dae743c_4_k_cu_a7fc1d31_197304cute1_E)
_ZN40_INTERNAL_8dae743c_4_k_cu_a7fc1d31_197304cute1_E:
	.zero		1
	.type		_ZN40_INTERNAL_8dae743c_4_k_cu_a7fc1d31_197304cuda3std3__45__cpo6cbeginE,@object
	.size		_ZN40_INTERNAL_8dae743c_4_k_cu_a7fc1d31_197304cuda3std3__45__cpo6cbeginE,(_ZN40_INTERNAL_8dae743c_4_k_cu_a7fc1d31_197304cuda3std3__48in_placeE - _ZN40_INTERNAL_8dae743c_4_k_cu_a7fc1d31_197304cuda3std3__45__cpo6cbeginE)
_ZN40_INTERNAL_8dae743c_4_k_cu_a7fc1d31_197304cuda3std3__45__cpo6cbeginE:
	.zero		1
	.type		_ZN40_INTERNAL_8dae743c_4_k_cu_a7fc1d31_197304cuda3std3__48in_placeE,@object
	.size		_ZN40_INTERNAL_8dae743c_4_k_cu_a7fc1d31_197304cuda3std3__48in_placeE,(_ZN40_INTERNAL_8dae743c_4_k_cu_a7fc1d31_197304cuda3std6ranges3__45__cpo9iter_moveE - _ZN40_INTERNAL_8dae743c_4_k_cu_a7fc1d31_197304cuda3std3__48in_placeE)
_ZN40_INTERNAL_8dae743c_4_k_cu_a7fc1d31_197304cuda3std3__48in_placeE:
	.zero		1
	.type		_ZN40_INTERNAL_8dae743c_4_k_cu_a7fc1d31_197304cuda3std6ranges3__45__cpo9iter_moveE,@object
	.size		_ZN40_INTERNAL_8dae743c_4_k_cu_a7fc1d31_197304cuda3std6ranges3__45__cpo9iter_moveE,(_ZN40_INTERNAL_8dae743c_4_k_cu_a7fc1d31_197304cuda3std3__45__cpo5beginE - _ZN40_INTERNAL_8dae743c_4_k_cu_a7fc1d31_197304cuda3std6ranges3__45__cpo9iter_moveE)
_ZN40_INTERNAL_8dae743c_4_k_cu_a7fc1d31_197304cuda3std6ranges3__45__cpo9iter_moveE:
	.zero		1
	.type		_ZN40_INTERNAL_8dae743c_4_k_cu_a7fc1d31_197304cuda3std3__45__cpo5beginE,@object
	.size		_ZN40_INTERNAL_8dae743c_4_k_cu_a7fc1d31_197304cuda3std3__45__cpo5beginE,(_ZN40_INTERNAL_8dae743c_4_k_cu_a7fc1d31_197304cuda3std3__442_GLOBAL__N__8dae743c_4_k_cu_a7fc1d31_197306ignoreE - _ZN40_INTERNAL_8dae743c_4_k_cu_a7fc1d31_197304cuda3std3__45__cpo5beginE)
_ZN40_INTERNAL_8dae743c_4_k_cu_a7fc1d31_197304cuda3std3__45__cpo5beginE:
	.zero		1
	.type		_ZN40_INTERNAL_8dae743c_4_k_cu_a7fc1d31_197304cuda3std3__442_GLOBAL__N__8dae743c_4_k_cu_a7fc1d31_197306ignoreE,@object
	.size		_ZN40_INTERNAL_8dae743c_4_k_cu_a7fc1d31_197304cuda3std3__442_GLOBAL__N__8dae743c_4_k_cu_a7fc1d31_197306ignoreE,(_ZN40_INTERNAL_8dae743c_4_k_cu_a7fc1d31_197304cute7productE - _ZN40_INTERNAL_8dae743c_4_k_cu_a7fc1d31_197304cuda3std3__442_GLOBAL__N__8dae743c_4_k_cu_a7fc1d31_197306ignoreE)
_ZN40_INTERNAL_8dae743c_4_k_cu_a7fc1d31_197304cuda3std3__442_GLOBAL__N__8dae743c_4_k_cu_a7fc1d31_197306ignoreE:
	.zero		1
	.type		_ZN40_INTERNAL_8dae743c_4_k_cu_a7fc1d31_197304cute7productE,@object
	.size		_ZN40_INTERNAL_8dae743c_4_k_cu_a7fc1d31_197304cute7productE,(_ZN40_INTERNAL_8dae743c_4_k_cu_a7fc1d31_197304cuda3std3__45__cpo3endE - _ZN40_INTERNAL_8dae743c_4_k_cu_a7fc1d31_197304cute7productE)
_ZN40_INTERNAL_8dae743c_4_k_cu_a7fc1d31_197304cute7productE:
	.zero		1
	.type		_ZN40_INTERNAL_8dae743c_4_k_cu_a7fc1d31_197304cuda3std3__45__cpo3endE,@object
	.size		_ZN40_INTERNAL_8dae743c_4_k_cu_a7fc1d31_197304cuda3std3__45__cpo3endE,(_ZN40_INTERNAL_8dae743c_4_k_cu_a7fc1d31_197304cuda3std3__419piecewise_constructE - _ZN40_INTERNAL_8dae743c_4_k_cu_a7fc1d31_197304cuda3std3__45__cpo3endE)
_ZN40_INTERNAL_8dae743c_4_k_cu_a7fc1d31_197304cuda3std3__45__cpo3endE:
	.zero		1
	.type		_ZN40_INTERNAL_8dae743c_4_k_cu_a7fc1d31_197304cuda3std3__419piecewise_constructE,@object
	.size		_ZN40_INTERNAL_8dae743c_4_k_cu_a7fc1d31_197304cuda3std3__419piecewise_constructE,(_ZN40_INTERNAL_8dae743c_4_k_cu_a7fc1d31_197304cuda3std3__45__cpo4cendE - _ZN40_INTERNAL_8dae743c_4_k_cu_a7fc1d31_197304cuda3std3__419piecewise_constructE)
_ZN40_INTERNAL_8dae743c_4_k_cu_a7fc1d31_197304cuda3std3__419piecewise_constructE:
	.zero		1
	.type		_ZN40_INTERNAL_8dae743c_4_k_cu_a7fc1d31_197304cuda3std3__45__cpo4cendE,@object
	.size		_ZN40_INTERNAL_8dae743c_4_k_cu_a7fc1d31_197304cuda3std3__45__cpo4cendE,(_ZN40_INTERNAL_8dae743c_4_k_cu_a7fc1d31_197304cuda3std6ranges3__45__cpo4swapE - _ZN40_INTERNAL_8dae743c_4_k_cu_a7fc1d31_197304cuda3std3__45__cpo4cendE)
_ZN40_INTERNAL_8dae743c_4_k_cu_a7fc1d31_197304cuda3std3__45__cpo4cendE:
	.zero		1
	.type		_ZN40_INTERNAL_8dae743c_4_k_cu_a7fc1d31_197304cuda3std6ranges3__45__cpo4swapE,@object
	.size		_ZN40_INTERNAL_8dae743c_4_k_cu_a7fc1d31_197304cuda3std6ranges3__45__cpo4swapE,(.L_10 - _ZN40_INTERNAL_8dae743c_4_k_cu_a7fc1d31_197304cuda3std6ranges3__45__cpo4swapE)
_ZN40_INTERNAL_8dae743c_4_k_cu_a7fc1d31_197304cuda3std6ranges3__45__cpo4swapE:
	.zero		1
.L_10:


//--------------------- .nv.constant0._ZN7cutlass13device_kernelINS_4gemm6kernel13GemmUniversalIN4cute5tupleIJiiiiEEENS1_10collective13CollectiveMmaINS1_35MainloopSm100TmaUmmaWarpSpecializedILi4ELi2ELi4ENS5_IJNS4_1CILi4EEENSA_ILi2EEENSA_ILi1EEEEEEEENS5_IJNSA_ILi256EEENSA_ILi128EEESH_EEENS_10bfloat16_tENS5_IJlSD_lEEESJ_SK_NS4_8TiledMMAINS4_8MMA_AtomIJNS4_26SM100_MMA_F16BF16_2x1SM_SSISJ_SJ_fLi256ELi128ELNS4_4UMMA5MajorE0ELSP_0ELNSO_7ScaleInE0ELSQ_0EEEEEENS4_6LayoutINS5_IJSD_SD_SD_EEENS5_IJNSA_ILi0EEESV_SV_EEEEENS5_IJNS4_10UnderscoreESY_SY_EEEEENS4_28SM100_TMA_2SM_LOAD_MULTICASTENS4_14ComposedLayoutINS4_7SwizzleILi3ELi4ELi3EEENS4_18smem_ptr_flag_bitsILi16EEENST_INS5_IJNSA_ILi8EEENSA_ILi64EEEEEENS5_IJS18_SD_EEEEEEEvNS4_8identityES11_S1C_vS1D_EENS_8epilogue10collective18CollectiveEpilogueINS1F_23Sm100TmaWarpSpecializedILi4ELi2ELi32ELb1ELb0EEEJNS5_IJSH_SH_SH_EEENS5_IJNST_ISH_SD_EENST_INSA_ILi32EEESD_EEEEESJ_SK_SJ_SK_NS1F_6fusion15FusionCallbacksIS1J_NS1P_17LinearCombinationISJ_fSJ_fLNS_15FloatRoundStyleE2EEES1K_S1O_JEEENS4_5SM1004TMEM4LOAD26SM100_TMEM_LOAD_32dp32b32xENS4_13SM90_TMA_LOADENS12_INS13_ILi2ELi4ELi3EEES16_NST_INS5_IJS17_S1M_EEENS5_IJS1M_SD_EEEEEEENS4_39AutoVectorizingCopyWithAssumedAlignmentILi128EEENS4_14SM90_TMA_STOREES24_S26_S26_EEEvvEEEEvNT_6ParamsE --------------------------
	.section	.nv.constant0._ZN7cutlass13device_kernelINS_4gemm6kernel13GemmUniversalIN4cute5tupleIJiiiiEEENS1_10collective13CollectiveMmaINS1_35MainloopSm100TmaUmmaWarpSpecializedILi4ELi2ELi4ENS5_IJNS4_1CILi4EEENSA_ILi2EEENSA_ILi1EEEEEEEENS5_IJNSA_ILi256EEENSA_ILi128EEESH_EEENS_10bfloat16_tENS5_IJlSD_lEEESJ_SK_NS4_8TiledMMAINS4_8MMA_AtomIJNS4_26SM100_MMA_F16BF16_2x1SM_SSISJ_SJ_fLi256ELi128ELNS4_4UMMA5MajorE0ELSP_0ELNSO_7ScaleInE0ELSQ_0EEEEEENS4_6LayoutINS5_IJSD_SD_SD_EEENS5_IJNSA_ILi0EEESV_SV_EEEEENS5_IJNS4_10UnderscoreESY_SY_EEEEENS4_28SM100_TMA_2SM_LOAD_MULTICASTENS4_14ComposedLayoutINS4_7SwizzleILi3ELi4ELi3EEENS4_18smem_ptr_flag_bitsILi16EEENST_INS5_IJNSA_ILi8EEENSA_ILi64EEEEEENS5_IJS18_SD_EEEEEEEvNS4_8identityES11_S1C_vS1D_EENS_8epilogue10collective18CollectiveEpilogueINS1F_23Sm100TmaWarpSpecializedILi4ELi2ELi32ELb1ELb0EEEJNS5_IJSH_SH_SH_EEENS5_IJNST_ISH_SD_EENST_INSA_ILi32EEESD_EEEEESJ_SK_SJ_SK_NS1F_6fusion15FusionCallbacksIS1J_NS1P_17LinearCombinationISJ_fSJ_fLNS_15FloatRoundStyleE2EEES1K_S1O_JEEENS4_5SM1004TMEM4LOAD26SM100_TMEM_LOAD_32dp32b32xENS4_13SM90_TMA_LOADENS12_INS13_ILi2ELi4ELi3EEES16_NST_INS5_IJS17_S1M_EEENS5_IJS1M_SD_EEEEEEENS4_39AutoVectorizingCopyWithAssumedAlignmentILi128EEENS4_14SM90_TMA_STOREES24_S26_S26_EEEvvEEEEvNT_6ParamsE,"a",@progbits
	.sectionflags	@""
	.align	4
.nv.constant0._ZN7cutlass13device_kernelINS_4gemm6kernel13GemmUniversalIN4cute5tupleIJiiiiEEENS1_10collective13CollectiveMmaINS1_35MainloopSm100TmaUmmaWarpSpecializedILi4ELi2ELi4ENS5_IJNS4_1CILi4EEENSA_ILi2EEENSA_ILi1EEEEEEEENS5_IJNSA_ILi256EEENSA_ILi128EEESH_EEENS_10bfloat16_tENS5_IJlSD_lEEESJ_SK_NS4_8TiledMMAINS4_8MMA_AtomIJNS4_26SM100_MMA_F16BF16_2x1SM_SSISJ_SJ_fLi256ELi128ELNS4_4UMMA5MajorE0ELSP_0ELNSO_7ScaleInE0ELSQ_0EEEEEENS4_6LayoutINS5_IJSD_SD_SD_EEENS5_IJNSA_ILi0EEESV_SV_EEEEENS5_IJNS4_10UnderscoreESY_SY_EEEEENS4_28SM100_TMA_2SM_LOAD_MULTICASTENS4_14ComposedLayoutINS4_7SwizzleILi3ELi4ELi3EEENS4_18smem_ptr_flag_bitsILi16EEENST_INS5_IJNSA_ILi8EEENSA_ILi64EEEEEENS5_IJS18_SD_EEEEEEEvNS4_8identityES11_S1C_vS1D_EENS_8epilogue10collective18CollectiveEpilogueINS1F_23Sm100TmaWarpSpecializedILi4ELi2ELi32ELb1ELb0EEEJNS5_IJSH_SH_SH_EEENS5_IJNST_ISH_SD_EENST_INSA_ILi32EEESD_EEEEESJ_SK_SJ_SK_NS1F_6fusion15FusionCallbacksIS1J_NS1P_17LinearCombinationISJ_fSJ_fLNS_15FloatRoundStyleE2EEES1K_S1O_JEEENS4_5SM1004TMEM4LOAD26SM100_TMEM_LOAD_32dp32b32xENS4_13SM90_TMA_LOADENS12_INS13_ILi2ELi4ELi3EEES16_NST_INS5_IJS17_S1M_EEENS5_IJS1M_SD_EEEEEEENS4_39AutoVectorizingCopyWithAssumedAlignmentILi128EEENS4_14SM90_TMA_STOREES24_S26_S26_EEEvvEEEEvNT_6ParamsE:
	.zero		2944


//--------------------- SYMBOLS --------------------------

	.type		.nv.reservedSmem.offset0,@object
	.size		.nv.reservedSmem.offset0,0x4
	.type		.nv.reservedSmem.cap,@object
	.size		.nv.reservedSmem.cap,0x4
	.type		__assertfail,@function
